//
// Generated by NVIDIA NVVM Compiler
//
// Compiler Build ID: CL-36424714
// Cuda compilation tools, release 13.0, V13.0.88
// Based on NVVM 20.0.0
//

.version 9.0
.target sm_100
.address_size 64

	// .globl	_Z16gpu_init_old_valPfS_S_i

.visible .entry _Z16gpu_init_old_valPfS_S_i(
	.param .u64 .ptr .align 1 _Z16gpu_init_old_valPfS_S_i_param_0,
	.param .u64 .ptr .align 1 _Z16gpu_init_old_valPfS_S_i_param_1,
	.param .u64 .ptr .align 1 _Z16gpu_init_old_valPfS_S_i_param_2,
	.param .u32 _Z16gpu_init_old_valPfS_S_i_param_3
)
{
	.reg .pred 	%p<7>;
	.reg .b32 	%r<31>;
	.reg .b32 	%f<6>;
	.reg .b64 	%rd<18>;

	ld.param.u64 	%rd3, [_Z16gpu_init_old_valPfS_S_i_param_0];
	ld.param.u64 	%rd4, [_Z16gpu_init_old_valPfS_S_i_param_1];
	ld.param.u32 	%r12, [_Z16gpu_init_old_valPfS_S_i_param_3];
	cvta.to.global.u64 	%rd1, %rd3;
	cvta.to.global.u64 	%rd2, %rd4;
	mov.u32 	%r13, %ctaid.x;
	mov.u32 	%r14, %ntid.x;
	mov.u32 	%r15, %tid.x;
	mad.lo.s32 	%r29, %r13, %r14, %r15;
	mov.u32 	%r16, %nctaid.x;
	mul.lo.s32 	%r2, %r16, %r14;
	setp.ge.s32 	%p1, %r29, %r12;
	@%p1 bra 	$L__BB0_7;
	add.s32 	%r17, %r29, %r2;
	max.s32 	%r18, %r12, %r17;
	setp.lt.s32 	%p2, %r17, %r12;
	selp.u32 	%r19, 1, 0, %p2;
	add.s32 	%r20, %r17, %r19;
	sub.s32 	%r21, %r18, %r20;
	div.u32 	%r22, %r21, %r2;
	add.s32 	%r3, %r22, %r19;
	and.b32  	%r23, %r3, 3;
	setp.eq.s32 	%p3, %r23, 3;
	@%p3 bra 	$L__BB0_4;
	add.s32 	%r24, %r3, 1;
	and.b32  	%r25, %r24, 3;
	neg.s32 	%r27, %r25;
$L__BB0_3:
	.pragma "nounroll";
	mul.wide.s32 	%rd5, %r29, 4;
	add.s64 	%rd6, %rd1, %rd5;
	add.s64 	%rd7, %rd2, %rd5;
	ld.global.f32 	%f1, [%rd7];
	st.global.f32 	[%rd6], %f1;
	add.s32 	%r29, %r29, %r2;
	add.s32 	%r27, %r27, 1;
	setp.ne.s32 	%p4, %r27, 0;
	@%p4 bra 	$L__BB0_3;
$L__BB0_4:
	setp.lt.u32 	%p5, %r3, 3;
	@%p5 bra 	$L__BB0_7;
	mul.wide.s32 	%rd11, %r2, 4;
	shl.b32 	%r26, %r2, 2;
$L__BB0_6:
	mul.wide.s32 	%rd8, %r29, 4;
	add.s64 	%rd9, %rd2, %rd8;
	ld.global.f32 	%f2, [%rd9];
	add.s64 	%rd10, %rd1, %rd8;
	st.global.f32 	[%rd10], %f2;
	add.s64 	%rd12, %rd9, %rd11;
	ld.global.f32 	%f3, [%rd12];
	add.s64 	%rd13, %rd10, %rd11;
	st.global.f32 	[%rd13], %f3;
	add.s64 	%rd14, %rd12, %rd11;
	ld.global.f32 	%f4, [%rd14];
	add.s64 	%rd15, %rd13, %rd11;
	st.global.f32 	[%rd15], %f4;
	add.s64 	%rd16, %rd14, %rd11;
	ld.global.f32 	%f5, [%rd16];
	add.s64 	%rd17, %rd15, %rd11;
	st.global.f32 	[%rd17], %f5;
	add.s32 	%r29, %r26, %r29;
	setp.lt.s32 	%p6, %r29, %r12;
	@%p6 bra 	$L__BB0_6;
$L__BB0_7:
	bar.sync 	0;
	ret;

}
	// .globl	_Z10gpu_updatePfS_S_i
.visible .entry _Z10gpu_updatePfS_S_i(
	.param .u64 .ptr .align 1 _Z10gpu_updatePfS_S_i_param_0,
	.param .u64 .ptr .align 1 _Z10gpu_updatePfS_S_i_param_1,
	.param .u64 .ptr .align 1 _Z10gpu_updatePfS_S_i_param_2,
	.param .u32 _Z10gpu_updatePfS_S_i_param_3
)
{
	.reg .pred 	%p<7>;
	.reg .b32 	%r<31>;
	.reg .b32 	%f<11>;
	.reg .b64 	%rd<25>;

	ld.param.u64 	%rd4, [_Z10gpu_updatePfS_S_i_param_0];
	ld.param.u64 	%rd5, [_Z10gpu_updatePfS_S_i_param_1];
	ld.param.u64 	%rd6, [_Z10gpu_updatePfS_S_i_param_2];
	ld.param.u32 	%r12, [_Z10gpu_updatePfS_S_i_param_3];
	cvta.to.global.u64 	%rd1, %rd6;
	cvta.to.global.u64 	%rd2, %rd4;
	cvta.to.global.u64 	%rd3, %rd5;
	mov.u32 	%r13, %ctaid.x;
	mov.u32 	%r14, %ntid.x;
	mov.u32 	%r15, %tid.x;
	mad.lo.s32 	%r29, %r13, %r14, %r15;
	mov.u32 	%r16, %nctaid.x;
	mul.lo.s32 	%r2, %r16, %r14;
	setp.ge.s32 	%p1, %r29, %r12;
	@%p1 bra 	$L__BB1_7;
	add.s32 	%r17, %r29, %r2;
	max.s32 	%r18, %r12, %r17;
	setp.lt.s32 	%p2, %r17, %r12;
	selp.u32 	%r19, 1, 0, %p2;
	add.s32 	%r20, %r17, %r19;
	sub.s32 	%r21, %r18, %r20;
	div.u32 	%r22, %r21, %r2;
	add.s32 	%r3, %r22, %r19;
	and.b32  	%r23, %r3, 3;
	setp.eq.s32 	%p3, %r23, 3;
	@%p3 bra 	$L__BB1_4;
	add.s32 	%r24, %r3, 1;
	and.b32  	%r25, %r24, 3;
	neg.s32 	%r27, %r25;
$L__BB1_3:
	.pragma "nounroll";
	mul.wide.s32 	%rd7, %r29, 4;
	add.s64 	%rd8, %rd1, %rd7;
	add.s64 	%rd9, %rd2, %rd7;
	add.s64 	%rd10, %rd3, %rd7;
	ld.global.f32 	%f1, [%rd10];
	st.global.f32 	[%rd9], %f1;
	ld.global.f32 	%f2, [%rd8];
	st.global.f32 	[%rd10], %f2;
	add.s32 	%r29, %r29, %r2;
	add.s32 	%r27, %r27, 1;
	setp.ne.s32 	%p4, %r27, 0;
	@%p4 bra 	$L__BB1_3;
$L__BB1_4:
	setp.lt.u32 	%p5, %r3, 3;
	@%p5 bra 	$L__BB1_7;
	mul.wide.s32 	%rd15, %r2, 4;
	shl.b32 	%r26, %r2, 2;
$L__BB1_6:
	mul.wide.s32 	%rd11, %r29, 4;
	add.s64 	%rd12, %rd3, %rd11;
	ld.global.f32 	%f3, [%rd12];
	add.s64 	%rd13, %rd2, %rd11;
	st.global.f32 	[%rd13], %f3;
	add.s64 	%rd14, %rd1, %rd11;
	ld.global.f32 	%f4, [%rd14];
	st.global.f32 	[%rd12], %f4;
	add.s64 	%rd16, %rd12, %rd15;
	ld.global.f32 	%f5, [%rd16];
	add.s64 	%rd17, %rd13, %rd15;
	st.global.f32 	[%rd17], %f5;
	add.s64 	%rd18, %rd14, %rd15;
	ld.global.f32 	%f6, [%rd18];
	st.global.f32 	[%rd16], %f6;
	add.s64 	%rd19, %rd16, %rd15;
	ld.global.f32 	%f7, [%rd19];
	add.s64 	%rd20, %rd17, %rd15;
	st.global.f32 	[%rd20], %f7;
	add.s64 	%rd21, %rd18, %rd15;
	ld.global.f32 	%f8, [%rd21];
	st.global.f32 	[%rd19], %f8;
	add.s64 	%rd22, %rd19, %rd15;
	ld.global.f32 	%f9, [%rd22];
	add.s64 	%rd23, %rd20, %rd15;
	st.global.f32 	[%rd23], %f9;
	add.s64 	%rd24, %rd21, %rd15;
	ld.global.f32 	%f10, [%rd24];
	st.global.f32 	[%rd22], %f10;
	add.s32 	%r29, %r26, %r29;
	setp.lt.s32 	%p6, %r29, %r12;
	@%p6 bra 	$L__BB1_6;
$L__BB1_7:
	bar.sync 	0;
	ret;

}
	// .globl	_Z16gpu_update_pointPfS_S_i
.visible .entry _Z16gpu_update_pointPfS_S_i(
	.param .u64 .ptr .align 1 _Z16gpu_update_pointPfS_S_i_param_0,
	.param .u64 .ptr .align 1 _Z16gpu_update_pointPfS_S_i_param_1,
	.param .u64 .ptr .align 1 _Z16gpu_update_pointPfS_S_i_param_2,
	.param .u32 _Z16gpu_update_pointPfS_S_i_param_3
)
{
	.reg .pred 	%p<10>;
	.reg .b32 	%r<23>;
	.reg .b32 	%f<59>;
	.reg .b64 	%rd<40>;

	ld.param.u64 	%rd22, [_Z16gpu_update_pointPfS_S_i_param_0];
	ld.param.u64 	%rd23, [_Z16gpu_update_pointPfS_S_i_param_1];
	ld.param.u64 	%rd24, [_Z16gpu_update_pointPfS_S_i_param_2];
	ld.param.u32 	%r16, [_Z16gpu_update_pointPfS_S_i_param_3];
	cvta.to.global.u64 	%rd1, %rd24;
	cvta.to.global.u64 	%rd2, %rd22;
	cvta.to.global.u64 	%rd3, %rd23;
	setp.lt.s32 	%p1, %r16, 1;
	@%p1 bra 	$L__BB2_13;
	and.b32  	%r1, %r16, 15;
	setp.lt.u32 	%p2, %r16, 16;
	mov.b32 	%r20, 0;
	@%p2 bra 	$L__BB2_4;
	and.b32  	%r20, %r16, 2147483632;
	neg.s32 	%r18, %r20;
	add.s64 	%rd36, %rd3, 32;
	add.s64 	%rd35, %rd2, 32;
	add.s64 	%rd34, %rd1, 32;
$L__BB2_3:
	.pragma "nounroll";
	ld.global.f32 	%f1, [%rd36+-32];
	st.global.f32 	[%rd35+-32], %f1;
	ld.global.f32 	%f2, [%rd34+-32];
	st.global.f32 	[%rd36+-32], %f2;
	ld.global.f32 	%f3, [%rd36+-28];
	st.global.f32 	[%rd35+-28], %f3;
	ld.global.f32 	%f4, [%rd34+-28];
	st.global.f32 	[%rd36+-28], %f4;
	ld.global.f32 	%f5, [%rd36+-24];
	st.global.f32 	[%rd35+-24], %f5;
	ld.global.f32 	%f6, [%rd34+-24];
	st.global.f32 	[%rd36+-24], %f6;
	ld.global.f32 	%f7, [%rd36+-20];
	st.global.f32 	[%rd35+-20], %f7;
	ld.global.f32 	%f8, [%rd34+-20];
	st.global.f32 	[%rd36+-20], %f8;
	ld.global.f32 	%f9, [%rd36+-16];
	st.global.f32 	[%rd35+-16], %f9;
	ld.global.f32 	%f10, [%rd34+-16];
	st.global.f32 	[%rd36+-16], %f10;
	ld.global.f32 	%f11, [%rd36+-12];
	st.global.f32 	[%rd35+-12], %f11;
	ld.global.f32 	%f12, [%rd34+-12];
	st.global.f32 	[%rd36+-12], %f12;
	ld.global.f32 	%f13, [%rd36+-8];
	st.global.f32 	[%rd35+-8], %f13;
	ld.global.f32 	%f14, [%rd34+-8];
	st.global.f32 	[%rd36+-8], %f14;
	ld.global.f32 	%f15, [%rd36+-4];
	st.global.f32 	[%rd35+-4], %f15;
	ld.global.f32 	%f16, [%rd34+-4];
	st.global.f32 	[%rd36+-4], %f16;
	ld.global.f32 	%f17, [%rd36];
	st.global.f32 	[%rd35], %f17;
	ld.global.f32 	%f18, [%rd34];
	st.global.f32 	[%rd36], %f18;
	ld.global.f32 	%f19, [%rd36+4];
	st.global.f32 	[%rd35+4], %f19;
	ld.global.f32 	%f20, [%rd34+4];
	st.global.f32 	[%rd36+4], %f20;
	ld.global.f32 	%f21, [%rd36+8];
	st.global.f32 	[%rd35+8], %f21;
	ld.global.f32 	%f22, [%rd34+8];
	st.global.f32 	[%rd36+8], %f22;
	ld.global.f32 	%f23, [%rd36+12];
	st.global.f32 	[%rd35+12], %f23;
	ld.global.f32 	%f24, [%rd34+12];
	st.global.f32 	[%rd36+12], %f24;
	ld.global.f32 	%f25, [%rd36+16];
	st.global.f32 	[%rd35+16], %f25;
	ld.global.f32 	%f26, [%rd34+16];
	st.global.f32 	[%rd36+16], %f26;
	ld.global.f32 	%f27, [%rd36+20];
	st.global.f32 	[%rd35+20], %f27;
	ld.global.f32 	%f28, [%rd34+20];
	st.global.f32 	[%rd36+20], %f28;
	ld.global.f32 	%f29, [%rd36+24];
	st.global.f32 	[%rd35+24], %f29;
	ld.global.f32 	%f30, [%rd34+24];
	st.global.f32 	[%rd36+24], %f30;
	ld.global.f32 	%f31, [%rd36+28];
	st.global.f32 	[%rd35+28], %f31;
	ld.global.f32 	%f32, [%rd34+28];
	st.global.f32 	[%rd36+28], %f32;
	add.s32 	%r18, %r18, 16;
	add.s64 	%rd36, %rd36, 64;
	add.s64 	%rd35, %rd35, 64;
	add.s64 	%rd34, %rd34, 64;
	setp.ne.s32 	%p3, %r18, 0;
	@%p3 bra 	$L__BB2_3;
$L__BB2_4:
	setp.eq.s32 	%p4, %r1, 0;
	@%p4 bra 	$L__BB2_13;
	and.b32  	%r7, %r16, 7;
	setp.lt.u32 	%p5, %r1, 8;
	@%p5 bra 	$L__BB2_7;
	mul.wide.u32 	%rd25, %r20, 4;
	add.s64 	%rd26, %rd3, %rd25;
	ld.global.f32 	%f33, [%rd26];
	add.s64 	%rd27, %rd2, %rd25;
	st.global.f32 	[%rd27], %f33;
	add.s64 	%rd28, %rd1, %rd25;
	ld.global.f32 	%f34, [%rd28];
	st.global.f32 	[%rd26], %f34;
	ld.global.f32 	%f35, [%rd26+4];
	st.global.f32 	[%rd27+4], %f35;
	ld.global.f32 	%f36, [%rd28+4];
	st.global.f32 	[%rd26+4], %f36;
	ld.global.f32 	%f37, [%rd26+8];
	st.global.f32 	[%rd27+8], %f37;
	ld.global.f32 	%f38, [%rd28+8];
	st.global.f32 	[%rd26+8], %f38;
	ld.global.f32 	%f39, [%rd26+12];
	st.global.f32 	[%rd27+12], %f39;
	ld.global.f32 	%f40, [%rd28+12];
	st.global.f32 	[%rd26+12], %f40;
	ld.global.f32 	%f41, [%rd26+16];
	st.global.f32 	[%rd27+16], %f41;
	ld.global.f32 	%f42, [%rd28+16];
	st.global.f32 	[%rd26+16], %f42;
	ld.global.f32 	%f43, [%rd26+20];
	st.global.f32 	[%rd27+20], %f43;
	ld.global.f32 	%f44, [%rd28+20];
	st.global.f32 	[%rd26+20], %f44;
	ld.global.f32 	%f45, [%rd26+24];
	st.global.f32 	[%rd27+24], %f45;
	ld.global.f32 	%f46, [%rd28+24];
	st.global.f32 	[%rd26+24], %f46;
	ld.global.f32 	%f47, [%rd26+28];
	st.global.f32 	[%rd27+28], %f47;
	ld.global.f32 	%f48, [%rd28+28];
	st.global.f32 	[%rd26+28], %f48;
	add.s32 	%r20, %r20, 8;
$L__BB2_7:
	setp.eq.s32 	%p6, %r7, 0;
	@%p6 bra 	$L__BB2_13;
	and.b32  	%r10, %r16, 3;
	setp.lt.u32 	%p7, %r7, 4;
	@%p7 bra 	$L__BB2_10;
	mul.wide.u32 	%rd29, %r20, 4;
	add.s64 	%rd30, %rd3, %rd29;
	ld.global.f32 	%f49, [%rd30];
	add.s64 	%rd31, %rd2, %rd29;
	st.global.f32 	[%rd31], %f49;
	add.s64 	%rd32, %rd1, %rd29;
	ld.global.f32 	%f50, [%rd32];
	st.global.f32 	[%rd30], %f50;
	ld.global.f32 	%f51, [%rd30+4];
	st.global.f32 	[%rd31+4], %f51;
	ld.global.f32 	%f52, [%rd32+4];
	st.global.f32 	[%rd30+4], %f52;
	ld.global.f32 	%f53, [%rd30+8];
	st.global.f32 	[%rd31+8], %f53;
	ld.global.f32 	%f54, [%rd32+8];
	st.global.f32 	[%rd30+8], %f54;
	ld.global.f32 	%f55, [%rd30+12];
	st.global.f32 	[%rd31+12], %f55;
	ld.global.f32 	%f56, [%rd32+12];
	st.global.f32 	[%rd30+12], %f56;
	add.s32 	%r20, %r20, 4;
$L__BB2_10:
	setp.eq.s32 	%p8, %r10, 0;
	@%p8 bra 	$L__BB2_13;
	mul.wide.u32 	%rd33, %r20, 4;
	add.s64 	%rd39, %rd1, %rd33;
	add.s64 	%rd38, %rd2, %rd33;
	add.s64 	%rd37, %rd3, %rd33;
	neg.s32 	%r22, %r10;
$L__BB2_12:
	.pragma "nounroll";
	ld.global.f32 	%f57, [%rd37];
	st.global.f32 	[%rd38], %f57;
	ld.global.f32 	%f58, [%rd39];
	st.global.f32 	[%rd37], %f58;
	add.s64 	%rd39, %rd39, 4;
	add.s64 	%rd38, %rd38, 4;
	add.s64 	%rd37, %rd37, 4;
	add.s32 	%r22, %r22, 1;
	setp.ne.s32 	%p9, %r22, 0;
	@%p9 bra 	$L__BB2_12;
$L__BB2_13:
	bar.sync 	0;
	ret;

}


// ===== COMPILED SASS (sm_100) =====

	.target	sm_100

	.elftype	@"ET_EXEC"


//--------------------- .note.nv.tkinfo           --------------------------
	.section	.note.nv.tkinfo,"",@"SHT_NOTE"
	.sectionflags	@"SHF_NOTE_NV_TKINFO"
	.tkinfo
        /*0018*/ 	.word	0x00000002
        /*0030*/ 	.string	""
        /*0030*/ 	.string	"ptxas"
        /*0030*/ 	.string	"Cuda compilation tools, release 13.0, V13.0.88"
        /*0030*/ 	.string	"Build cuda_13.0.r13.0/compiler.36424714_0"
        /*0030*/ 	.string	"-arch sm_100 -m 64 "



//--------------------- .note.nv.cuinfo           --------------------------
	.section	.note.nv.cuinfo,"",@"SHT_NOTE"
	.sectionflags	@"SHF_NOTE_NV_CUINFO"
        /*0018*/ 	.short	0x0002
        /*001a*/ 	.short	0x0064
        /*001c*/ 	.short	0x0082
	.zero		2


//--------------------- .nv.info                  --------------------------
	.section	.nv.info,"",@"SHT_CUDA_INFO"
	.align	4


	//----- nvinfo : EIATTR_REGCOUNT
	.align		4
        /*0000*/ 	.byte	0x04, 0x2f
        /*0002*/ 	.short	(.L_1 - .L_0)
	.align		4
.L_0:
        /*0004*/ 	.word	index@(_Z16gpu_init_old_valPfS_S_i)
        /*0008*/ 	.word	0x0000001c


	//----- nvinfo : EIATTR_FRAME_SIZE
	.align		4
.L_1:
        /*000c*/ 	.byte	0x04, 0x11
        /*000e*/ 	.short	(.L_3 - .L_2)
	.align		4
.L_2:
        /*0010*/ 	.word	index@(_Z16gpu_init_old_valPfS_S_i)
        /*0014*/ 	.word	0x00000000


	//----- nvinfo : EIATTR_REGCOUNT
	.align		4
.L_3:
        /*0018*/ 	.byte	0x04, 0x2f
        /*001a*/ 	.short	(.L_5 - .L_4)
	.align		4
.L_4:
        /*001c*/ 	.word	index@(_Z10gpu_updatePfS_S_i)
        /*0020*/ 	.word	0x0000001a


	//----- nvinfo : EIATTR_FRAME_SIZE
	.align		4
.L_5:
        /*0024*/ 	.byte	0x04, 0x11
        /*0026*/ 	.short	(.L_7 - .L_6)
	.align		4
.L_6:
        /*0028*/ 	.word	index@(_Z10gpu_updatePfS_S_i)
        /*002c*/ 	.word	0x00000000


	//----- nvinfo : EIATTR_REGCOUNT
	.align		4
.L_7:
        /*0030*/ 	.byte	0x04, 0x2f
        /*0032*/ 	.short	(.L_9 - .L_8)
	.align		4
.L_8:
        /*0034*/ 	.word	index@(_Z16gpu_update_pointPfS_S_i)
        /*0038*/ 	.word	0x00000018


	//----- nvinfo : EIATTR_FRAME_SIZE
	.align		4
.L_9:
        /*003c*/ 	.byte	0x04, 0x11
        /*003e*/ 	.short	(.L_11 - .L_10)
	.align		4
.L_10:
        /*0040*/ 	.word	index@(_Z16gpu_update_pointPfS_S_i)
        /*0044*/ 	.word	0x00000000


	//----- nvinfo : EIATTR_MIN_STACK_SIZE
	.align		4
.L_11:
        /*0048*/ 	.byte	0x04, 0x12
        /*004a*/ 	.short	(.L_13 - .L_12)
	.align		4
.L_12:
        /*004c*/ 	.word	index@(_Z16gpu_update_pointPfS_S_i)
        /*0050*/ 	.word	0x00000000


	//----- nvinfo : EIATTR_MIN_STACK_SIZE
	.align		4
.L_13:
        /*0054*/ 	.byte	0x04, 0x12
        /*0056*/ 	.short	(.L_15 - .L_14)
	.align		4
.L_14:
        /*0058*/ 	.word	index@(_Z10gpu_updatePfS_S_i)
        /*005c*/ 	.word	0x00000000


	//----- nvinfo : EIATTR_MIN_STACK_SIZE
	.align		4
.L_15:
        /*0060*/ 	.byte	0x04, 0x12
        /*0062*/ 	.short	(.L_17 - .L_16)
	.align		4
.L_16:
        /*0064*/ 	.word	index@(_Z16gpu_init_old_valPfS_S_i)
        /*0068*/ 	.word	0x00000000
.L_17:


//--------------------- .nv.compat                --------------------------
	.section	.nv.compat,"",@"SHT_CUDA_COMPAT_INFO"
	.align	4
        /*0000*/ 	.byte	0x02, 0x09, 0x00, 0x00, 0x02, 0x02, 0x01, 0x00, 0x02, 0x05, 0x05, 0x00, 0x03, 0x07, 0x01, 0x01
        /*0010*/ 	.byte	0x02, 0x03, 0x00, 0x00, 0x02, 0x06, 0x01, 0x00, 0x04, 0x0b, 0x08, 0x00, 0x09, 0x00, 0x00, 0x00
        /*0020*/ 	.byte	0x00, 0x00, 0x00, 0x00


//--------------------- .nv.info._Z16gpu_update_pointPfS_S_i --------------------------
	.section	.nv.info._Z16gpu_update_pointPfS_S_i,"",@"SHT_CUDA_INFO"
	.sectionflags	@""
	.align	4


	//----- nvinfo : EIATTR_CUDA_API_VERSION
	.align		4
        /*0000*/ 	.byte	0x04, 0x37
        /*0002*/ 	.short	(.L_19 - .L_18)
.L_18:
        /*0004*/ 	.word	0x00000082


	//----- nvinfo : EIATTR_KPARAM_INFO
	.align		4
.L_19:
        /*0008*/ 	.byte	0x04, 0x17
        /*000a*/ 	.short	(.L_21 - .L_20)
.L_20:
        /*000c*/ 	.word	0x00000000
        /*0010*/ 	.short	0x0003
        /*0012*/ 	.short	0x0018
        /*0014*/ 	.byte	0x00, 0xf0, 0x11, 0x00


	//----- nvinfo : EIATTR_KPARAM_INFO
	.align		4
.L_21:
        /*0018*/ 	.byte	0x04, 0x17
        /*001a*/ 	.short	(.L_23 - .L_22)
.L_22:
        /*001c*/ 	.word	0x00000000
        /*0020*/ 	.short	0x0002
        /*0022*/ 	.short	0x0010
        /*0024*/ 	.byte	0x00, 0xf5, 0x21, 0x00


	//----- nvinfo : EIATTR_KPARAM_INFO
	.align		4
.L_23:
        /*0028*/ 	.byte	0x04, 0x17
        /*002a*/ 	.short	(.L_25 - .L_24)
.L_24:
        /*002c*/ 	.word	0x00000000
        /*0030*/ 	.short	0x0001
        /*0032*/ 	.short	0x0008
        /*0034*/ 	.byte	0x00, 0xf5, 0x21, 0x00


	//----- nvinfo : EIATTR_KPARAM_INFO
	.align		4
.L_25:
        /*0038*/ 	.byte	0x04, 0x17
        /*003a*/ 	.short	(.L_27 - .L_26)
.L_26:
        /*003c*/ 	.word	0x00000000
        /*0040*/ 	.short	0x0000
        /*0042*/ 	.short	0x0000
        /*0044*/ 	.byte	0x00, 0xf5, 0x21, 0x00


	//----- nvinfo : EIATTR_SPARSE_MMA_MASK
	.align		4
.L_27:
        /*0048*/ 	.byte	0x03, 0x50
        /*004a*/ 	.short	0x0000


	//----- nvinfo : EIATTR_MAXREG_COUNT
	.align		4
        /*004c*/ 	.byte	0x03, 0x1b
        /*004e*/ 	.short	0x00ff


	//----- nvinfo : EIATTR_NUM_BARRIERS
	.align		4
        /*0050*/ 	.byte	0x02, 0x4c
        /*0052*/ 	.byte	0x01
	.zero		1


	//----- nvinfo : EIATTR_MERCURY_ISA_VERSION
	.align		4
        /*0054*/ 	.byte	0x03, 0x5f
        /*0056*/ 	.short	0x0101


	//----- nvinfo : EIATTR_VRC_CTA_INIT_COUNT
	.align		4
        /*0058*/ 	.byte	0x02, 0x4a
	.zero		1
	.zero		1


	//----- nvinfo : EIATTR_EXIT_INSTR_OFFSETS
	.align		4
        /*005c*/ 	.byte	0x04, 0x1c
        /*005e*/ 	.short	(.L_29 - .L_28)


	//   ....[0]....
.L_28:
        /*0060*/ 	.word	0x00000cf0


	//----- nvinfo : EIATTR_CBANK_PARAM_SIZE
	.align		4
.L_29:
        /*0064*/ 	.byte	0x03, 0x19
        /*0066*/ 	.short	0x001c


	//----- nvinfo : EIATTR_PARAM_CBANK
	.align		4
        /*0068*/ 	.byte	0x04, 0x0a
        /*006a*/ 	.short	(.L_31 - .L_30)
	.align		4
.L_30:
        /*006c*/ 	.word	index@(.nv.constant0._Z16gpu_update_pointPfS_S_i)
        /*0070*/ 	.short	0x0380
        /*0072*/ 	.short	0x001c


	//----- nvinfo : EIATTR_SW_WAR
	.align		4
.L_31:
        /*0074*/ 	.byte	0x04, 0x36
        /*0076*/ 	.short	(.L_33 - .L_32)
.L_32:
        /*0078*/ 	.word	0x00000008
.L_33:


//--------------------- .nv.info._Z10gpu_updatePfS_S_i --------------------------
	.section	.nv.info._Z10gpu_updatePfS_S_i,"",@"SHT_CUDA_INFO"
	.sectionflags	@""
	.align	4


	//----- nvinfo : EIATTR_CUDA_API_VERSION
	.align		4
        /*0000*/ 	.byte	0x04, 0x37
        /*0002*/ 	.short	(.L_35 - .L_34)
.L_34:
        /*0004*/ 	.word	0x00000082


	//----- nvinfo : EIATTR_KPARAM_INFO
	.align		4
.L_35:
        /*0008*/ 	.byte	0x04, 0x17
        /*000a*/ 	.short	(.L_37 - .L_36)
.L_36:
        /*000c*/ 	.word	0x00000000
        /*0010*/ 	.short	0x0003
        /*0012*/ 	.short	0x0018
        /*0014*/ 	.byte	0x00, 0xf0, 0x11, 0x00


	//----- nvinfo : EIATTR_KPARAM_INFO
	.align		4
.L_37:
        /*0018*/ 	.byte	0x04, 0x17
        /*001a*/ 	.short	(.L_39 - .L_38)
.L_38:
        /*001c*/ 	.word	0x00000000
        /*0020*/ 	.short	0x0002
        /*0022*/ 	.short	0x0010
        /*0024*/ 	.byte	0x00, 0xf5, 0x21, 0x00


	//----- nvinfo : EIATTR_KPARAM_INFO
	.align		4
.L_39:
        /*0028*/ 	.byte	0x04, 0x17
        /*002a*/ 	.short	(.L_41 - .L_40)
.L_40:
        /*002c*/ 	.word	0x00000000
        /*0030*/ 	.short	0x0001
        /*0032*/ 	.short	0x0008
        /*0034*/ 	.byte	0x00, 0xf5, 0x21, 0x00


	//----- nvinfo : EIATTR_KPARAM_INFO
	.align		4
.L_41:
        /*0038*/ 	.byte	0x04, 0x17
        /*003a*/ 	.short	(.L_43 - .L_42)
.L_42:
        /*003c*/ 	.word	0x00000000
        /*0040*/ 	.short	0x0000
        /*0042*/ 	.short	0x0000
        /*0044*/ 	.byte	0x00, 0xf5, 0x21, 0x00


	//----- nvinfo : EIATTR_SPARSE_MMA_MASK
	.align		4
.L_43:
        /*0048*/ 	.byte	0x03, 0x50
        /*004a*/ 	.short	0x0000


	//----- nvinfo : EIATTR_MAXREG_COUNT
	.align		4
        /*004c*/ 	.byte	0x03, 0x1b
        /*004e*/ 	.short	0x00ff


	//----- nvinfo : EIATTR_NUM_BARRIERS
	.align		4
        /*0050*/ 	.byte	0x02, 0x4c
        /*0052*/ 	.byte	0x01
	.zero		1


	//----- nvinfo : EIATTR_MERCURY_ISA_VERSION
	.align		4
        /*0054*/ 	.byte	0x03, 0x5f
        /*0056*/ 	.short	0x0101


	//----- nvinfo : EIATTR_VRC_CTA_INIT_COUNT
	.align		4
        /*0058*/ 	.byte	0x02, 0x4a
	.zero		1
	.zero		1


	//----- nvinfo : EIATTR_EXIT_INSTR_OFFSETS
	.align		4
        /*005c*/ 	.byte	0x04, 0x1c
        /*005e*/ 	.short	(.L_45 - .L_44)


	//   ....[0]....
.L_44:
        /*0060*/ 	.word	0x00000680


	//----- nvinfo : EIATTR_CRS_STACK_SIZE
	.align		4
.L_45:
        /*0064*/ 	.byte	0x04, 0x1e
        /*0066*/ 	.short	(.L_47 - .L_46)
.L_46:
        /*0068*/ 	.word	0x00000000


	//----- nvinfo : EIATTR_CBANK_PARAM_SIZE
	.align		4
.L_47:
        /*006c*/ 	.byte	0x03, 0x19
        /*006e*/ 	.short	0x001c


	//----- nvinfo : EIATTR_PARAM_CBANK
	.align		4
        /*0070*/ 	.byte	0x04, 0x0a
        /*0072*/ 	.short	(.L_49 - .L_48)
	.align		4
.L_48:
        /*0074*/ 	.word	index@(.nv.constant0._Z10gpu_updatePfS_S_i)
        /*0078*/ 	.short	0x0380
        /*007a*/ 	.short	0x001c


	//----- nvinfo : EIATTR_SW_WAR
	.align		4
.L_49:
        /*007c*/ 	.byte	0x04, 0x36
        /*007e*/ 	.short	(.L_51 - .L_50)
.L_50:
        /*0080*/ 	.word	0x00000008
.L_51:


//--------------------- .nv.info._Z16gpu_init_old_valPfS_S_i --------------------------
	.section	.nv.info._Z16gpu_init_old_valPfS_S_i,"",@"SHT_CUDA_INFO"
	.sectionflags	@""
	.align	4


	//----- nvinfo : EIATTR_CUDA_API_VERSION
	.align		4
        /*0000*/ 	.byte	0x04, 0x37
        /*0002*/ 	.short	(.L_53 - .L_52)
.L_52:
        /*0004*/ 	.word	0x00000082


	//----- nvinfo : EIATTR_KPARAM_INFO
	.align		4
.L_53:
        /*0008*/ 	.byte	0x04, 0x17
        /*000a*/ 	.short	(.L_55 - .L_54)
.L_54:
        /*000c*/ 	.word	0x00000000
        /*0010*/ 	.short	0x0003
        /*0012*/ 	.short	0x0018
        /*0014*/ 	.byte	0x00, 0xf0, 0x11, 0x00


	//----- nvinfo : EIATTR_KPARAM_INFO
	.align		4
.L_55:
        /*0018*/ 	.byte	0x04, 0x17
        /*001a*/ 	.short	(.L_57 - .L_56)
.L_56:
        /*001c*/ 	.word	0x00000000
        /*0020*/ 	.short	0x0002
        /*0022*/ 	.short	0x0010
        /*0024*/ 	.byte	0x00, 0xf5, 0x21, 0x00


	//----- nvinfo : EIATTR_KPARAM_INFO
	.align		4
.L_57:
        /*0028*/ 	.byte	0x04, 0x17
        /*002a*/ 	.short	(.L_59 - .L_58)
.L_58:
        /*002c*/ 	.word	0x00000000
        /*0030*/ 	.short	0x0001
        /*0032*/ 	.short	0x0008
        /*0034*/ 	.byte	0x00, 0xf5, 0x21, 0x00


	//----- nvinfo : EIATTR_KPARAM_INFO
	.align		4
.L_59:
        /*0038*/ 	.byte	0x04, 0x17
        /*003a*/ 	.short	(.L_61 - .L_60)
.L_60:
        /*003c*/ 	.word	0x00000000
        /*0040*/ 	.short	0x0000
        /*0042*/ 	.short	0x0000
        /*0044*/ 	.byte	0x00, 0xf5, 0x21, 0x00


	//----- nvinfo : EIATTR_SPARSE_MMA_MASK
	.align		4
.L_61:
        /*0048*/ 	.byte	0x03, 0x50
        /*004a*/ 	.short	0x0000


	//----- nvinfo : EIATTR_MAXREG_COUNT
	.align		4
        /*004c*/ 	.byte	0x03, 0x1b
        /*004e*/ 	.short	0x00ff


	//----- nvinfo : EIATTR_NUM_BARRIERS
	.align		4
        /*0050*/ 	.byte	0x02, 0x4c
        /*0052*/ 	.byte	0x01
	.zero		1


	//----- nvinfo : EIATTR_MERCURY_ISA_VERSION
	.align		4
        /*0054*/ 	.byte	0x03, 0x5f
        /*0056*/ 	.short	0x0101


	//----- nvinfo : EIATTR_VRC_CTA_INIT_COUNT
	.align		4
        /*0058*/ 	.byte	0x02, 0x4a
	.zero		1
	.zero		1


	//----- nvinfo : EIATTR_EXIT_INSTR_OFFSETS
	.align		4
        /*005c*/ 	.byte	0x04, 0x1c
        /*005e*/ 	.short	(.L_63 - .L_62)


	//   ....[0]....
.L_62:
        /*0060*/ 	.word	0x00000550


	//----- nvinfo : EIATTR_CRS_STACK_SIZE
	.align		4
.L_63:
        /*0064*/ 	.byte	0x04, 0x1e
        /*0066*/ 	.short	(.L_65 - .L_64)
.L_64:
        /*0068*/ 	.word	0x00000000


	//----- nvinfo : EIATTR_CBANK_PARAM_SIZE
	.align		4
.L_65:
        /*006c*/ 	.byte	0x03, 0x19
        /*006e*/ 	.short	0x001c


	//----- nvinfo : EIATTR_PARAM_CBANK
	.align		4
        /*0070*/ 	.byte	0x04, 0x0a
        /*0072*/ 	.short	(.L_67 - .L_66)
	.align		4
.L_66:
        /*0074*/ 	.word	index@(.nv.constant0._Z16gpu_init_old_valPfS_S_i)
        /*0078*/ 	.short	0x0380
        /*007a*/ 	.short	0x001c


	//----- nvinfo : EIATTR_SW_WAR
	.align		4
.L_67:
        /*007c*/ 	.byte	0x04, 0x36
        /*007e*/ 	.short	(.L_69 - .L_68)
.L_68:
        /*0080*/ 	.word	0x00000008
.L_69:


//--------------------- .nv.callgraph             --------------------------
	.section	.nv.callgraph,"",@"SHT_CUDA_CALLGRAPH"
	.align	4
	.sectionentsize	8
	.align		4
        /*0000*/ 	.word	0x00000000
	.align		4
        /*0004*/ 	.word	0xffffffff
	.align		4
        /*0008*/ 	.word	0x00000000
	.align		4
        /*000c*/ 	.word	0xfffffffe
	.align		4
        /*0010*/ 	.word	0x00000000
	.align		4
        /*0014*/ 	.word	0xfffffffd
	.align		4
        /*0018*/ 	.word	0x00000000
	.align		4
        /*001c*/ 	.word	0xfffffffc


//--------------------- .text._Z16gpu_update_pointPfS_S_i --------------------------
	.section	.text._Z16gpu_update_pointPfS_S_i,"ax",@progbits
	.align	128
        .global         _Z16gpu_update_pointPfS_S_i
        .type           _Z16gpu_update_pointPfS_S_i,@function
        .size           _Z16gpu_update_pointPfS_S_i,(.L_x_21 - _Z16gpu_update_pointPfS_S_i)
        .other          _Z16gpu_update_pointPfS_S_i,@"STO_CUDA_ENTRY STV_DEFAULT"
_Z16gpu_update_pointPfS_S_i:
.text._Z16gpu_update_pointPfS_S_i:
[----:B------:R-:W-:Y:S01]  /*0000*/  LDC R1, c[0x0][0x37c] ;  /* 0x0000df00ff017b82 */ /* 0x000fe20000000800 */
[----:B------:R-:W0:Y:S02]  /*0010*/  LDCU UR10, c[0x0][0x398] ;  /* 0x00007300ff0a77ac */ /* 0x000e240008000800 */
[----:B0-----:R-:W-:-:S09]  /*0020*/  UISETP.GE.AND UP0, UPT, UR10, 0x1, UPT ;  /* 0x000000010a00788c */ /* 0x001fd2000bf06270 */
[----:B------:R-:W-:Y:S05]  /*0030*/  BRA.U !UP0, `(.L_x_0) ;  /* 0x0000000d08287547 */ /* 0x000fea000b800000 */
[----:B------:R-:W-:Y:S01]  /*0040*/  UISETP.GE.U32.AND UP1, UPT, UR10, 0x10, UPT ;  /* 0x000000100a00788c */ /* 0x000fe2000bf26070 */
[----:B------:R-:W-:Y:S01]  /*0050*/  HFMA2 R0, -RZ, RZ, 0, 0 ;  /* 0x00000000ff007431 */ /* 0x000fe200000001ff */
[----:B------:R-:W-:Y:S01]  /*0060*/  ULOP3.LUT UR11, UR10, 0xf, URZ, 0xc0, !UPT ;  /* 0x0000000f0a0b7892 */ /* 0x000fe2000f8ec0ff */
[----:B------:R-:W0:Y:S03]  /*0070*/  LDCU.64 UR16, c[0x0][0x358] ;  /* 0x00006b00ff1077ac */ /* 0x000e260008000a00 */
[----:B------:R-:W-:-:S03]  /*0080*/  UISETP.NE.AND UP0, UPT, UR11, URZ, UPT ;  /* 0x000000ff0b00728c */ /* 0x000fc6000bf05270 */
[----:B------:R-:W-:Y:S08]  /*0090*/  BRA.U !UP1, `(.L_x_1) ;  /* 0x00000005097c7547 */ /* 0x000ff0000b800000 */
[----:B------:R-:W1:Y:S01]  /*00a0*/  LDCU.128 UR4, c[0x0][0x380] ;  /* 0x00007000ff0477ac */ /* 0x000e620008000c00 */
[----:B------:R-:W2:Y:S01]  /*00b0*/  LDCU.64 UR12, c[0x0][0x390] ;  /* 0x00007200ff0c77ac */ /* 0x000ea20008000a00 */
[----:B------:R-:W-:-:S06]  /*00c0*/  ULOP3.LUT UR14, UR10, 0x7ffffff0, URZ, 0xc0, !UPT ;  /* 0x7ffffff00a0e7892 */ /* 0x000fcc000f8ec0ff */
[----:B------:R-:W-:Y:S01]  /*00d0*/  IMAD.U32 R0, RZ, RZ, UR14 ;  /* 0x0000000eff007e24 */ /* 0x000fe2000f8e00ff */
[----:B-1----:R-:W-:Y:S02]  /*00e0*/  UIADD3 UR8, UP1, UPT, UR6, 0x20, URZ ;  /* 0x0000002006087890 */ /* 0x002fe4000ff3e0ff */
[----:B------:R-:W-:Y:S02]  /*00f0*/  UIADD3 UR6, UP2, UPT, UR4, 0x20, URZ ;  /* 0x0000002004067890 */ /* 0x000fe4000ff5e0ff */
[----:B--2---:R-:W-:Y:S02]  /*0100*/  UIADD3 UR4, UP3, UPT, UR12, 0x20, URZ ;  /* 0x000000200c047890 */ /* 0x004fe4000ff7e0ff */
[----:B------:R-:W-:Y:S01]  /*0110*/  UIADD3.X UR9, UPT, UPT, URZ, UR7, URZ, UP1, !UPT ;  /* 0x00000007ff097290 */ /* 0x000fe20008ffe4ff */
[----:B------:R-:W-:Y:S01]  /*0120*/  MOV R12, UR8 ;  /* 0x00000008000c7c02 */ /* 0x000fe20008000f00 */
[----:B------:R-:W-:Y:S01]  /*0130*/  UIADD3.X UR7, UPT, UPT, URZ, UR5, URZ, UP2, !UPT ;  /* 0x00000005ff077290 */ /* 0x000fe200097fe4ff */
[----:B------:R-:W-:Y:S01]  /*0140*/  IMAD.U32 R10, RZ, RZ, UR6 ;  /* 0x00000006ff0a7e24 */ /* 0x000fe2000f8e00ff */
[----:B------:R-:W-:Y:S01]  /*0150*/  UIADD3.X UR5, UPT, UPT, URZ, UR13, URZ, UP3, !UPT ;  /* 0x0000000dff057290 */ /* 0x000fe20009ffe4ff */
[----:B------:R-:W-:Y:S01]  /*0160*/  MOV R8, UR4 ;  /* 0x0000000400087c02 */ /* 0x000fe20008000f00 */
[----:B------:R-:W-:Y:S01]  /*0170*/  IMAD.U32 R9, RZ, RZ, UR9 ;  /* 0x00000009ff097e24 */ /* 0x000fe2000f8e00ff */
[----:B------:R-:W-:Y:S01]  /*0180*/  UIADD3 UR12, UPT, UPT, -UR14, URZ, URZ ;  /* 0x000000ff0e0c7290 */ /* 0x000fe2000fffe1ff */
[----:B------:R-:W-:-:S02]  /*0190*/  MOV R17, UR7 ;  /* 0x0000000700117c02 */ /* 0x000fc40008000f00 */
[----:B------:R-:W-:-:S09]  /*01a0*/  IMAD.U32 R5, RZ, RZ, UR5 ;  /* 0x00000005ff057e24 */ /* 0x000fd2000f8e00ff */
.L_x_2:
[----:B-1----:R-:W-:Y:S01]  /*01b0*/  MOV R6, R12 ;  /* 0x0000000c00067202 */ /* 0x002fe20000000f00 */
[----:B------:R-:W-:-:S05]  /*01c0*/  IMAD.MOV.U32 R7, RZ, RZ, R9 ;  /* 0x000000ffff077224 */ /* 0x000fca00078e0009 */
[----:B0-----:R-:W2:Y:S01]  /*01d0*/  LDG.E R9, desc[UR16][R6.64+-0x20] ;  /* 0xffffe01006097981 */ /* 0x001ea2000c1e1900 */
[----:B------:R-:W-:Y:S01]  /*01e0*/  MOV R2, R10 ;  /* 0x0000000a00027202 */ /* 0x000fe20000000f00 */
[----:B------:R-:W-:Y:S01]  /*01f0*/  IMAD.MOV.U32 R3, RZ, RZ, R17 ;  /* 0x000000ffff037224 */ /* 0x000fe200078e0011 */
[----:B------:R-:W-:-:S04]  /*0200*/  MOV R4, R8 ;  /* 0x0000000800047202 */ /* 0x000fc80000000f00 */
[----:B--2---:R0:W-:Y:S04]  /*0210*/  STG.E desc[UR16][R2.64+-0x20], R9 ;  /* 0xffffe00902007986 */ /* 0x0041e8000c101910 */
[----:B------:R-:W2:Y:S04]  /*0220*/  LDG.E R11, desc[UR16][R4.64+-0x20] ;  /* 0xffffe010040b7981 */ /* 0x000ea8000c1e1900 */
[----:B------:R-:W3:Y:S04]  /*0230*/  LDG.E R13, desc[UR16][R6.64+-0x1c] ;  /* 0xffffe410060d7981 */ /* 0x000ee8000c1e1900 */
[----:B--2---:R1:W-:Y:S04]  /*0240*/  STG.E desc[UR16][R6.64+-0x20], R11 ;  /* 0xffffe00b06007986 */ /* 0x0043e8000c101910 */
[----:B---3--:R2:W-:Y:S04]  /*0250*/  STG.E desc[UR16][R2.64+-0x1c], R13 ;  /* 0xffffe40d02007986 */ /* 0x0085e8000c101910 */
[----:B------:R-:W3:Y:S04]  /*0260*/  LDG.E R15, desc[UR16][R4.64+-0x1c] ;  /* 0xffffe410040f7981 */ /* 0x000ee8000c1e1900 */
[----:B------:R-:W4:Y:S04]  /*0270*/  LDG.E R17, desc[UR16][R6.64+-0x18] ;  /* 0xffffe81006117981 */ /* 0x000f28000c1e1900 */
[----:B---3--:R3:W-:Y:S04]  /*0280*/  STG.E desc[UR16][R6.64+-0x1c], R15 ;  /* 0xffffe40f06007986 */ /* 0x0087e8000c101910 */
[----:B----4-:R4:W-:Y:S04]  /*0290*/  STG.E desc[UR16][R2.64+-0x18], R17 ;  /* 0xffffe81102007986 */ /* 0x0109e8000c101910 */
[----:B------:R-:W5:Y:S04]  /*02a0*/  LDG.E R19, desc[UR16][R4.64+-0x18] ;  /* 0xffffe81004137981 */ /* 0x000f68000c1e1900 */
[----:B------:R-:W2:Y:S04]  /*02b0*/  LDG.E R21, desc[UR16][R6.64+-0x14] ;  /* 0xffffec1006157981 */ /* 0x000ea8000c1e1900 */
[----:B-----5:R5:W-:Y:S04]  /*02c0*/  STG.E desc[UR16][R6.64+-0x18], R19 ;  /* 0xffffe81306007986 */ /* 0x020be8000c101910 */
[----:B--2---:R2:W-:Y:S04]  /*02d0*/  STG.E desc[UR16][R2.64+-0x14], R21 ;  /* 0xffffec1502007986 */ /* 0x0045e8000c101910 */
[----:B0-----:R-:W3:Y:S04]  /*02e0*/  LDG.E R9, desc[UR16][R4.64+-0x14] ;  /* 0xffffec1004097981 */ /* 0x001ee8000c1e1900 */
[----:B-1----:R-:W4:Y:S04]  /*02f0*/  LDG.E R11, desc[UR16][R6.64+-0x10] ;  /* 0xfffff010060b7981 */ /* 0x002f28000c1e1900 */
[----:B---3--:R0:W-:Y:S04]  /*0300*/  STG.E desc[UR16][R6.64+-0x14], R9 ;  /* 0xffffec0906007986 */ /* 0x0081e8000c101910 */
[----:B----4-:R1:W-:Y:S04]  /*0310*/  STG.E desc[UR16][R2.64+-0x10], R11 ;  /* 0xfffff00b02007986 */ /* 0x0103e8000c101910 */
[----:B------:R-:W3:Y:S04]  /*0320*/  LDG.E R13, desc[UR16][R4.64+-0x10] ;  /* 0xfffff010040d7981 */ /* 0x000ee8000c1e1900 */
[----:B------:R-:W4:Y:S04]  /*0330*/  LDG.E R15, desc[UR16][R6.64+-0xc] ;  /* 0xfffff410060f7981 */ /* 0x000f28000c1e1900 */
[----:B---3--:R3:W-:Y:S04]  /*0340*/  STG.E desc[UR16][R6.64+-0x10], R13 ;  /* 0xfffff00d06007986 */ /* 0x0087e8000c101910 */
[----:B----4-:R4:W-:Y:S04]  /*0350*/  STG.E desc[UR16][R2.64+-0xc], R15 ;  /* 0xfffff40f02007986 */ /* 0x0109e8000c101910 */
[----:B------:R-:W2:Y:S04]  /*0360*/  LDG.E R17, desc[UR16][R4.64+-0xc] ;  /* 0xfffff41004117981 */ /* 0x000ea8000c1e1900 */
[----:B-----5:R-:W5:Y:S04]  /*0370*/  LDG.E R19, desc[UR16][R6.64+-0x8] ;  /* 0xfffff81006137981 */ /* 0x020f68000c1e1900 */
[----:B--2---:R2:W-:Y:S04]  /*0380*/  STG.E desc[UR16][R6.64+-0xc], R17 ;  /* 0xfffff41106007986 */ /* 0x0045e8000c101910 */
[----:B-----5:R5:W-:Y:S04]  /*0390*/  STG.E desc[UR16][R2.64+-0x8], R19 ;  /* 0xfffff81302007986 */ /* 0x020be8000c101910 */
[----:B------:R-:W3:Y:S04]  /*03a0*/  LDG.E R21, desc[UR16][R4.64+-0x8] ;  /* 0xfffff81004157981 */ /* 0x000ee8000c1e1900 */
[----:B0-----:R-:W4:Y:S04]  /*03b0*/  LDG.E R9, desc[UR16][R6.64+-0x4] ;  /* 0xfffffc1006097981 */ /* 0x001f28000c1e1900 */
[----:B---3--:R0:W-:Y:S04]  /*03c0*/  STG.E desc[UR16][R6.64+-0x8], R21 ;  /* 0xfffff81506007986 */ /* 0x0081e8000c101910 */
[----:B----4-:R3:W-:Y:S04]  /*03d0*/  STG.E desc[UR16][R2.64+-0x4], R9 ;  /* 0xfffffc0902007986 */ /* 0x0107e8000c101910 */
[----:B-1----:R-:W4:Y:S04]  /*03e0*/  LDG.E R11, desc[UR16][R4.64+-0x4] ;  /* 0xfffffc10040b7981 */ /* 0x002f28000c1e1900 */
[----:B------:R-:W2:Y:S04]  /*03f0*/  LDG.E R13, desc[UR16][R6.64] ;  /* 0x00000010060d7981 */ /* 0x000ea8000c1e1900 */
[----:B----4-:R1:W-:Y:S04]  /*0400*/  STG.E desc[UR16][R6.64+-0x4], R11 ;  /* 0xfffffc0b06007986 */ /* 0x0103e8000c101910 */
[----:B--2---:R2:W-:Y:S04]  /*0410*/  STG.E desc[UR16][R2.64], R13 ;  /* 0x0000000d02007986 */ /* 0x0045e8000c101910 */
[----:B------:R-:W4:Y:S04]  /*0420*/  LDG.E R15, desc[UR16][R4.64] ;  /* 0x00000010040f7981 */ /* 0x000f28000c1e1900 */
[----:B------:R-:W5:Y:S04]  /*0430*/  LDG.E R17, desc[UR16][R6.64+0x4] ;  /* 0x0000041006117981 */ /* 0x000f68000c1e1900 */
[----:B----4-:R4:W-:Y:S04]  /*0440*/  STG.E desc[UR16][R6.64], R15 ;  /* 0x0000000f06007986 */ /* 0x0109e8000c101910 */
[----:B-----5:R5:W-:Y:S04]  /*0450*/  STG.E desc[UR16][R2.64+0x4], R17 ;  /* 0x0000041102007986 */ /* 0x020be8000c101910 */
[----:B------:R-:W3:Y:S04]  /*0460*/  LDG.E R19, desc[UR16][R4.64+0x4] ;  /* 0x0000041004137981 */ /* 0x000ee8000c1e1900 */
[----:B0-----:R-:W2:Y:S04]  /*0470*/  LDG.E R21, desc[UR16][R6.64+0x8] ;  /* 0x0000081006157981 */ /* 0x001ea8000c1e1900 */
[----:B---3--:R0:W-:Y:S04]  /*0480*/  STG.E desc[UR16][R6.64+0x4], R19 ;  /* 0x0000041306007986 */ /* 0x0081e8000c101910 */
[----:B--2---:R2:W-:Y:S04]  /*0490*/  STG.E desc[UR16][R2.64+0x8], R21 ;  /* 0x0000081502007986 */ /* 0x0045e8000c101910 */
[----:B------:R-:W3:Y:S04]  /*04a0*/  LDG.E R9, desc[UR16][R4.64+0x8] ;  /* 0x0000081004097981 */ /* 0x000ee8000c1e1900 */
[----:B-1----:R-:W4:Y:S04]  /*04b0*/  LDG.E R11, desc[UR16][R6.64+0xc] ;  /* 0x00000c10060b7981 */ /* 0x002f28000c1e1900 */
[----:B---3--:R1:W-:Y:S04]  /*04c0*/  STG.E desc[UR16][R6.64+0x8], R9 ;  /* 0x0000080906007986 */ /* 0x0083e8000c101910 */
[----:B----4-:R3:W-:Y:S04]  /*04d0*/  STG.E desc[UR16][R2.64+0xc], R11 ;  /* 0x00000c0b02007986 */ /* 0x0107e8000c101910 */
[----:B------:R-:W4:Y:S04]  /*04e0*/  LDG.E R13, desc[UR16][R4.64+0xc] ;  /* 0x00000c10040d7981 */ /* 0x000f28000c1e1900 */
[----:B------:R-:W5:Y:S04]  /*04f0*/  LDG.E R15, desc[UR16][R6.64+0x10] ;  /* 0x00001010060f7981 */ /* 0x000f68000c1e1900 */
[----:B----4-:R4:W-:Y:S04]  /*0500*/  STG.E desc[UR16][R6.64+0xc], R13 ;  /* 0x00000c0d06007986 */ /* 0x0109e8000c101910 */
[----:B-----5:R5:W-:Y:S04]  /*0510*/  STG.E desc[UR16][R2.64+0x10], R15 ;  /* 0x0000100f02007986 */ /* 0x020be8000c101910 */
[----:B------:R-:W2:Y:S04]  /*0520*/  LDG.E R17, desc[UR16][R4.64+0x10] ;  /* 0x0000101004117981 */ /* 0x000ea8000c1e1900 */
[----:B0-----:R-:W3:Y:S04]  /*0530*/  LDG.E R19, desc[UR16][R6.64+0x14] ;  /* 0x0000141006137981 */ /* 0x001ee8000c1e1900 */
[----:B--2---:R-:W-:Y:S04]  /*0540*/  STG.E desc[UR16][R6.64+0x10], R17 ;  /* 0x0000101106007986 */ /* 0x004fe8000c101910 */
[----:B---3--:R-:W-:Y:S04]  /*0550*/  STG.E desc[UR16][R2.64+0x14], R19 ;  /* 0x0000141302007986 */ /* 0x008fe8000c101910 */
[----:B------:R-:W2:Y:S04]  /*0560*/  LDG.E R21, desc[UR16][R4.64+0x14] ;  /* 0x0000141004157981 */ /* 0x000ea8000c1e1900 */
[----:B-1----:R-:W3:Y:S04]  /*0570*/  LDG.E R9, desc[UR16][R6.64+0x18] ;  /* 0x0000181006097981 */ /* 0x002ee8000c1e1900 */
[----:B--2---:R-:W-:Y:S04]  /*0580*/  STG.E desc[UR16][R6.64+0x14], R21 ;  /* 0x0000141506007986 */ /* 0x004fe8000c101910 */
[----:B---3--:R0:W-:Y:S04]  /*0590*/  STG.E desc[UR16][R2.64+0x18], R9 ;  /* 0x0000180902007986 */ /* 0x0081e8000c101910 */
[----:B------:R-:W2:Y:S04]  /*05a0*/  LDG.E R11, desc[UR16][R4.64+0x18] ;  /* 0x00001810040b7981 */ /* 0x000ea8000c1e1900 */
[----:B----4-:R-:W3:Y:S04]  /*05b0*/  LDG.E R13, desc[UR16][R6.64+0x1c] ;  /* 0x00001c10060d7981 */ /* 0x010ee8000c1e1900 */
[----:B--2---:R1:W-:Y:S04]  /*05c0*/  STG.E desc[UR16][R6.64+0x18], R11 ;  /* 0x0000180b06007986 */ /* 0x0043e8000c101910 */
[----:B---3--:R1:W-:Y:S04]  /*05d0*/  STG.E desc[UR16][R2.64+0x1c], R13 ;  /* 0x00001c0d02007986 */ /* 0x0083e8000c101910 */
[----:B-----5:R2:W3:Y:S01]  /*05e0*/  LDG.E R15, desc[UR16][R4.64+0x1c] ;  /* 0x00001c10040f7981 */ /* 0x0204e2000c1e1900 */
[----:B------:R-:W-:Y:S01]  /*05f0*/  UIADD3 UR12, UPT, UPT, UR12, 0x10, URZ ;  /* 0x000000100c0c7890 */ /* 0x000fe2000fffe0ff */
[----:B------:R-:W-:-:S02]  /*0600*/  IADD3 R12, P0, PT, R6, 0x40, RZ ;  /* 0x00000040060c7810 */ /* 0x000fc40007f1e0ff */
[----:B------:R-:W-:Y:S01]  /*0610*/  IADD3 R8, P2, PT, R4, 0x40, RZ ;  /* 0x0000004004087810 */ /* 0x000fe20007f5e0ff */
[----:B------:R-:W-:Y:S01]  /*0620*/  UISETP.NE.AND UP1, UPT, UR12, URZ, UPT ;  /* 0x000000ff0c00728c */ /* 0x000fe2000bf25270 */
[----:B------:R-:W-:Y:S01]  /*0630*/  IADD3 R10, P1, PT, R2, 0x40, RZ ;  /* 0x00000040020a7810 */ /* 0x000fe20007f3e0ff */
[----:B0-----:R-:W-:-:S03]  /*0640*/  IMAD.X R9, RZ, RZ, R7, P0 ;  /* 0x000000ffff097224 */ /* 0x001fc600000e0607 */
[----:B------:R-:W-:Y:S01]  /*0650*/  IADD3.X R17, PT, PT, RZ, R3, RZ, P1, !PT ;  /* 0x00000003ff117210 */ /* 0x000fe20000ffe4ff */
[----:B--2---:R-:W-:Y:S01]  /*0660*/  IMAD.X R5, RZ, RZ, R5, P2 ;  /* 0x000000ffff057224 */ /* 0x004fe200010e0605 */
[----:B---3--:R1:W-:Y:S02]  /*0670*/  STG.E desc[UR16][R6.64+0x1c], R15 ;  /* 0x00001c0f06007986 */ /* 0x0083e4000c101910 */
[----:B------:R-:W-:Y:S05]  /*0680*/  BRA.U UP1, `(.L_x_2) ;  /* 0xfffffff901c87547 */ /* 0x000fea000b83ffff */
.L_x_1:
[----:B------:R-:W-:Y:S05]  /*0690*/  BRA.U !UP0, `(.L_x_0) ;  /* 0x0000000508907547 */ /* 0x000fea000b800000 */
[----:B------:R-:W-:Y:S02]  /*06a0*/  UISETP.GE.U32.AND UP0, UPT, UR11, 0x8, UPT ;  /* 0x000000080b00788c */ /* 0x000fe4000bf06070 */
[----:B------:R-:W-:-:S04]  /*06b0*/  ULOP3.LUT UR5, UR10, 0x7, URZ, 0xc0, !UPT ;  /* 0x000000070a057892 */ /* 0x000fc8000f8ec0ff */
[----:B------:R-:W-:-:S03]  /*06c0*/  UISETP.NE.AND UP1, UPT, UR5, URZ, UPT ;  /* 0x000000ff0500728c */ /* 0x000fc6000bf25270 */
[----:B------:R-:W-:Y:S08]  /*06d0*/  BRA.U !UP0, `(.L_x_3) ;  /* 0x00000001089c7547 */ /* 0x000ff0000b800000 */
[----:B-1----:R-:W1:Y:S08]  /*06e0*/  LDC.64 R2, c[0x0][0x388] ;  /* 0x0000e200ff027b82 */ /* 0x002e700000000a00 */
[----:B------:R-:W2:Y:S08]  /*06f0*/  LDC.64 R4, c[0x0][0x380] ;  /* 0x0000e000ff047b82 */ /* 0x000eb00000000a00 */
[----:B------:R-:W3:Y:S01]  /*0700*/  LDC.64 R6, c[0x0][0x390] ;  /* 0x0000e400ff067b82 */ /* 0x000ee20000000a00 */
[----:B-1----:R-:W-:-:S05]  /*0710*/  IMAD.WIDE.U32 R2, R0, 0x4, R2 ;  /* 0x0000000400027825 */ /* 0x002fca00078e0002 */
[----:B0-----:R-:W4:Y:S01]  /*0720*/  LDG.E R9, desc[UR16][R2.64] ;  /* 0x0000001002097981 */ /* 0x001f22000c1e1900 */
[----:B--2---:R-:W-:-:S04]  /*0730*/  IMAD.WIDE.U32 R4, R0, 0x4, R4 ;  /* 0x0000000400047825 */ /* 0x004fc800078e0004 */
[C---:B---3--:R-:W-:Y:S01]  /*0740*/  IMAD.WIDE.U32 R6, R0.reuse, 0x4, R6 ;  /* 0x0000000400067825 */ /* 0x048fe200078e0006 */
[----:B----4-:R0:W-:Y:S04]  /*0750*/  STG.E desc[UR16][R4.64], R9 ;  /* 0x0000000904007986 */ /* 0x0101e8000c101910 */
        /* <DEDUP_REMOVED lines=20> */
[----:B------:R-:W4:Y:S04]  /*08a0*/  LDG.E R17, desc[UR16][R6.64+0x14] ;  /* 0x0000141006117981 */ /* 0x000f28000c1e1900 */
[----:B-----5:R-:W5:Y:S04]  /*08b0*/  LDG.E R19, desc[UR16][R2.64+0x18] ;  /* 0x0000181002137981 */ /* 0x020f68000c1e1900 */
[----:B----4-:R3:W-:Y:S04]  /*08c0*/  STG.E desc[UR16][R2.64+0x14], R17 ;  /* 0x0000141102007986 */ /* 0x0107e8000c101910 */
[----:B-----5:R3:W-:Y:S04]  /*08d0*/  STG.E desc[UR16][R4.64+0x18], R19 ;  /* 0x0000181304007986 */ /* 0x0207e8000c101910 */
[----:B--2---:R-:W2:Y:S04]  /*08e0*/  LDG.E R21, desc[UR16][R6.64+0x18] ;  /* 0x0000181006157981 */ /* 0x004ea8000c1e1900 */
[----:B0-----:R-:W4:Y:S04]  /*08f0*/  LDG.E R9, desc[UR16][R2.64+0x1c] ;  /* 0x00001c1002097981 */ /* 0x001f28000c1e1900 */
[----:B--2---:R3:W-:Y:S04]  /*0900*/  STG.E desc[UR16][R2.64+0x18], R21 ;  /* 0x0000181502007986 */ /* 0x0047e8000c101910 */
[----:B----4-:R3:W-:Y:S04]  /*0910*/  STG.E desc[UR16][R4.64+0x1c], R9 ;  /* 0x00001c0904007986 */ /* 0x0107e8000c101910 */
[----:B-1----:R-:W2:Y:S01]  /*0920*/  LDG.E R11, desc[UR16][R6.64+0x1c] ;  /* 0x00001c10060b7981 */ /* 0x002ea2000c1e1900 */
[----:B------:R-:W-:-:S03]  /*0930*/  IADD3 R0, PT, PT, R0, 0x8, RZ ;  /* 0x0000000800007810 */ /* 0x000fc60007ffe0ff */
[----:B--2---:R3:W-:Y:S04]  /*0940*/  STG.E desc[UR16][R2.64+0x1c], R11 ;  /* 0x00001c0b02007986 */ /* 0x0047e8000c101910 */
.L_x_3:
[----:B------:R-:W-:Y:S05]  /*0950*/  BRA.U !UP1, `(.L_x_0) ;  /* 0x0000000109e07547 */ /* 0x000fea000b800000 */
[----:B------:R-:W-:Y:S02]  /*0960*/  UISETP.GE.U32.AND UP0, UPT, UR5, 0x4, UPT ;  /* 0x000000040500788c */ /* 0x000fe4000bf06070 */
[----:B------:R-:W-:-:S04]  /*0970*/  ULOP3.LUT UR4, UR10, 0x3, URZ, 0xc0, !UPT ;  /* 0x000000030a047892 */ /* 0x000fc8000f8ec0ff */
[----:B------:R-:W-:-:S03]  /*0980*/  UISETP.NE.AND UP1, UPT, UR4, URZ, UPT ;  /* 0x000000ff0400728c */ /* 0x000fc6000bf25270 */
[----:B------:R-:W-:Y:S08]  /*0990*/  BRA.U !UP0, `(.L_x_4) ;  /* 0x00000001085c7547 */ /* 0x000ff0000b800000 */
[----:B-1-3--:R-:W1:Y:S08]  /*09a0*/  LDC.64 R2, c[0x0][0x388] ;  /* 0x0000e200ff027b82 */ /* 0x00ae700000000a00 */
        /* <DEDUP_REMOVED lines=15> */
[----:B------:R-:W3:Y:S04]  /*0aa0*/  LDG.E R19, desc[UR16][R6.64+0x8] ;  /* 0x0000081006137981 */ /* 0x000ee8000c1e1900 */
[----:B------:R-:W4:Y:S04]  /*0ab0*/  LDG.E R21, desc[UR16][R2.64+0xc] ;  /* 0x00000c1002157981 */ /* 0x000f28000c1e1900 */
[----:B---3--:R2:W-:Y:S04]  /*0ac0*/  STG.E desc[UR16][R2.64+0x8], R19 ;  /* 0x0000081302007986 */ /* 0x0085e8000c101910 */
[----:B----4-:R2:W-:Y:S04]  /*0ad0*/  STG.E desc[UR16][R4.64+0xc], R21 ;  /* 0x00000c1504007986 */ /* 0x0105e8000c101910 */
[----:B0-----:R-:W3:Y:S01]  /*0ae0*/  LDG.E R9, desc[UR16][R6.64+0xc] ;  /* 0x00000c1006097981 */ /* 0x001ee2000c1e1900 */
[----:B------:R-:W-:-:S03]  /*0af0*/  VIADD R0, R0, 0x4 ;  /* 0x0000000400007836 */ /* 0x000fc60000000000 */
[----:B---3--:R2:W-:Y:S04]  /*0b00*/  STG.E desc[UR16][R2.64+0xc], R9 ;  /* 0x00000c0902007986 */ /* 0x0085e8000c101910 */
.L_x_4:
[----:B------:R-:W-:Y:S05]  /*0b10*/  BRA.U !UP1, `(.L_x_0) ;  /* 0x0000000109707547 */ /* 0x000fea000b800000 */
[----:B-123--:R-:W1:Y:S01]  /*0b20*/  LDC.64 R2, c[0x0][0x390] ;  /* 0x0000e400ff027b82 */ /* 0x00ee620000000a00 */
[----:B------:R-:W-:-:S07]  /*0b30*/  UIADD3 UR4, UPT, UPT, -UR4, URZ, URZ ;  /* 0x000000ff04047290 */ /* 0x000fce000fffe1ff */
[----:B------:R-:W2:Y:S08]  /*0b40*/  LDC.64 R6, c[0x0][0x388] ;  /* 0x0000e200ff067b82 */ /* 0x000eb00000000a00 */
[----:B------:R-:W3:Y:S01]  /*0b50*/  LDC.64 R4, c[0x0][0x380] ;  /* 0x0000e000ff047b82 */ /* 0x000ee20000000a00 */
[----:B-1----:R-:W-:-:S04]  /*0b60*/  IMAD.WIDE.U32 R2, R0, 0x4, R2 ;  /* 0x0000000400027825 */ /* 0x002fc800078e0002 */
[----:B------:R-:W-:Y:S01]  /*0b70*/  IMAD.MOV.U32 R13, RZ, RZ, R3 ;  /* 0x000000ffff0d7224 */ /* 0x000fe200078e0003 */
[----:B------:R-:W-:Y:S01]  /*0b80*/  MOV R8, R2 ;  /* 0x0000000200087202 */ /* 0x000fe20000000f00 */
[----:B--2---:R-:W-:-:S04]  /*0b90*/  IMAD.WIDE.U32 R6, R0, 0x4, R6 ;  /* 0x0000000400067825 */ /* 0x004fc800078e0006 */
[----:B------:R-:W-:Y:S02]  /*0ba0*/  IMAD.MOV.U32 R11, RZ, RZ, R7 ;  /* 0x000000ffff0b7224 */ /* 0x000fe400078e0007 */
[----:B---3--:R-:W-:Y:S01]  /*0bb0*/  IMAD.WIDE.U32 R4, R0, 0x4, R4 ;  /* 0x0000000400047825 */ /* 0x008fe200078e0004 */
[----:B------:R-:W-:-:S07]  /*0bc0*/  MOV R0, R6 ;  /* 0x0000000600007202 */ /* 0x000fce0000000f00 */
.L_x_5:
[----:B----4-:R-:W-:Y:S01]  /*0bd0*/  MOV R2, R0 ;  /* 0x0000000000027202 */ /* 0x010fe20000000f00 */
[----:B------:R-:W-:-:S05]  /*0be0*/  IMAD.MOV.U32 R3, RZ, RZ, R11 ;  /* 0x000000ffff037224 */ /* 0x000fca00078e000b */
[----:B0-----:R-:W2:Y:S01]  /*0bf0*/  LDG.E R9, desc[UR16][R2.64] ;  /* 0x0000001002097981 */ /* 0x001ea2000c1e1900 */
[----:B------:R-:W-:Y:S02]  /*0c00*/  MOV R7, R13 ;  /* 0x0000000d00077202 */ /* 0x000fe40000000f00 */
[----:B------:R-:W-:Y:S01]  /*0c10*/  MOV R6, R8 ;  /* 0x0000000800067202 */ /* 0x000fe20000000f00 */
[----:B--2---:R0:W-:Y:S04]  /*0c20*/  STG.E desc[UR16][R4.64], R9 ;  /* 0x0000000904007986 */ /* 0x0041e8000c101910 */
[----:B------:R-:W2:Y:S01]  /*0c30*/  LDG.E R7, desc[UR16][R6.64] ;  /* 0x0000001006077981 */ /* 0x000ea2000c1e1900 */
[----:B------:R-:W-:Y:S01]  /*0c40*/  UIADD3 UR4, UPT, UPT, UR4, 0x1, URZ ;  /* 0x0000000104047890 */ /* 0x000fe2000fffe0ff */
[----:B------:R-:W-:-:S02]  /*0c50*/  IADD3 R0, P2, PT, R2, 0x4, RZ ;  /* 0x0000000402007810 */ /* 0x000fc40007f5e0ff */
[----:B------:R-:W-:Y:S01]  /*0c60*/  IADD3 R8, P0, PT, R8, 0x4, RZ ;  /* 0x0000000408087810 */ /* 0x000fe20007f1e0ff */
[----:B------:R-:W-:Y:S02]  /*0c70*/  UISETP.NE.AND UP0, UPT, UR4, URZ, UPT ;  /* 0x000000ff0400728c */ /* 0x000fe4000bf05270 */
[----:B------:R-:W-:Y:S01]  /*0c80*/  IMAD.X R11, RZ, RZ, R3, P2 ;  /* 0x000000ffff0b7224 */ /* 0x000fe200010e0603 */
[----:B0-----:R-:W-:Y:S02]  /*0c90*/  IADD3 R4, P1, PT, R4, 0x4, RZ ;  /* 0x0000000404047810 */ /* 0x001fe40007f3e0ff */
[----:B------:R-:W-:Y:S02]  /*0ca0*/  IADD3.X R13, PT, PT, RZ, R13, RZ, P0, !PT ;  /* 0x0000000dff0d7210 */ /* 0x000fe400007fe4ff */
[----:B------:R-:W-:Y:S01]  /*0cb0*/  IADD3.X R5, PT, PT, RZ, R5, RZ, P1, !PT ;  /* 0x00000005ff057210 */ /* 0x000fe20000ffe4ff */
[----:B--2---:R4:W-:Y:S01]  /*0cc0*/  STG.E desc[UR16][R2.64], R7 ;  /* 0x0000000702007986 */ /* 0x0049e2000c101910 */
[----:B------:R-:W-:Y:S07]  /*0cd0*/  BRA.U UP0, `(.L_x_5) ;  /* 0xfffffffd00bc7547 */ /* 0x000fee000b83ffff */
.L_x_0:
[----:B------:R-:W-:Y:S06]  /*0ce0*/  BAR.SYNC.DEFER_BLOCKING 0x0 ;  /* 0x0000000000007b1d */ /* 0x000fec0000010000 */
[----:B0-----:R-:W-:Y:S05]  /*0cf0*/  EXIT ;  /* 0x000000000000794d */ /* 0x001fea0003800000 */
.L_x_6:
[----:B------:R-:W-:-:S00]  /*0d00*/  BRA `(.L_x_6) ;  /* 0xfffffffc00fc7947 */ /* 0x000fc0000383ffff */
[----:B------:R-:W-:-:S00]  /*0d10*/  NOP ;  /* 0x0000000000007918 */ /* 0x000fc00000000000 */
        /* <DEDUP_REMOVED lines=14> */
.L_x_21:


//--------------------- .text._Z10gpu_updatePfS_S_i --------------------------
	.section	.text._Z10gpu_updatePfS_S_i,"ax",@progbits
	.align	128
        .global         _Z10gpu_updatePfS_S_i
        .type           _Z10gpu_updatePfS_S_i,@function
        .size           _Z10gpu_updatePfS_S_i,(.L_x_22 - _Z10gpu_updatePfS_S_i)
        .other          _Z10gpu_updatePfS_S_i,@"STO_CUDA_ENTRY STV_DEFAULT"
_Z10gpu_updatePfS_S_i:
.text._Z10gpu_updatePfS_S_i:
[----:B------:R-:W-:Y:S01]  /*0000*/  LDC R1, c[0x0][0x37c] ;  /* 0x0000df00ff017b82 */ /* 0x000fe20000000800 */
[----:B------:R-:W0:Y:S07]  /*0010*/  S2R R3, SR_TID.X ;  /* 0x0000000000037919 */ /* 0x000e2e0000002100 */
[----:B------:R-:W0:Y:S01]  /*0020*/  S2UR UR4, SR_CTAID.X ;  /* 0x00000000000479c3 */ /* 0x000e220000002500 */
[----:B------:R-:W1:Y:S01]  /*0030*/  LDCU UR6, c[0x0][0x398] ;  /* 0x00007300ff0677ac */ /* 0x000e620008000800 */
[----:B------:R-:W-:Y:S06]  /*0040*/  BSSY.RECONVERGENT B0, `(.L_x_7) ;  /* 0x0000062000007945 */ /* 0x000fec0003800200 */
[----:B------:R-:W0:Y:S01]  /*0050*/  LDC R0, c[0x0][0x360] ;  /* 0x0000d800ff007b82 */ /* 0x000e220000000800 */
[----:B------:R-:W2:Y:S01]  /*0060*/  LDCU UR5, c[0x0][0x370] ;  /* 0x00006e00ff0577ac */ /* 0x000ea20008000800 */
[----:B0-----:R-:W-:-:S02]  /*0070*/  IMAD R3, R0, UR4, R3 ;  /* 0x0000000400037c24 */ /* 0x001fc4000f8e0203 */
[----:B--2---:R-:W-:-:S03]  /*0080*/  IMAD R0, R0, UR5, RZ ;  /* 0x0000000500007c24 */ /* 0x004fc6000f8e02ff */
[----:B-1----:R-:W-:-:S13]  /*0090*/  ISETP.GE.AND P0, PT, R3, UR6, PT ;  /* 0x0000000603007c0c */ /* 0x002fda000bf06270 */
[----:B------:R-:W-:Y:S05]  /*00a0*/  @P0 BRA `(.L_x_8) ;  /* 0x00000004006c0947 */ /* 0x000fea0003800000 */
[----:B------:R-:W0:Y:S01]  /*00b0*/  I2F.U32.RP R8, R0 ;  /* 0x0000000000087306 */ /* 0x000e220000209000 */
[C---:B------:R-:W-:Y:S01]  /*00c0*/  IADD3 R2, PT, PT, R0.reuse, R3, RZ ;  /* 0x0000000300027210 */ /* 0x040fe20007ffe0ff */
[----:B------:R-:W-:Y:S01]  /*00d0*/  IMAD.MOV R9, RZ, RZ, -R0 ;  /* 0x000000ffff097224 */ /* 0x000fe200078e0a00 */
[----:B------:R-:W-:Y:S01]  /*00e0*/  ISETP.NE.U32.AND P2, PT, R0, RZ, PT ;  /* 0x000000ff0000720c */ /* 0x000fe20003f45070 */
[----:B------:R-:W1:Y:S01]  /*00f0*/  LDC.64 R16, c[0x0][0x358] ;  /* 0x0000d600ff107b82 */ /* 0x000e620000000a00 */
[C---:B------:R-:W-:Y:S01]  /*0100*/  ISETP.GE.AND P0, PT, R2.reuse, UR6, PT ;  /* 0x0000000602007c0c */ /* 0x040fe2000bf06270 */
[----:B------:R-:W-:Y:S01]  /*0110*/  BSSY.RECONVERGENT B1, `(.L_x_9) ;  /* 0x000002d000017945 */ /* 0x000fe20003800200 */
[----:B------:R-:W-:Y:S02]  /*0120*/  VIMNMX R7, PT, PT, R2, UR6, !PT ;  /* 0x0000000602077c48 */ /* 0x000fe4000ffe0100 */
[----:B------:R-:W-:-:S04]  /*0130*/  SEL R6, RZ, 0x1, P0 ;  /* 0x00000001ff067807 */ /* 0x000fc80000000000 */
[----:B------:R-:W-:Y:S01]  /*0140*/  IADD3 R7, PT, PT, R7, -R2, -R6 ;  /* 0x8000000207077210 */ /* 0x000fe20007ffe806 */
[----:B0-----:R-:W0:Y:S02]  /*0150*/  MUFU.RCP R8, R8 ;  /* 0x0000000800087308 */ /* 0x001e240000001000 */
[----:B0-----:R-:W-:-:S06]  /*0160*/  VIADD R4, R8, 0xffffffe ;  /* 0x0ffffffe08047836 */ /* 0x001fcc0000000000 */
[----:B------:R0:W2:Y:S02]  /*0170*/  F2I.FTZ.U32.TRUNC.NTZ R5, R4 ;  /* 0x0000000400057305 */ /* 0x0000a4000021f000 */
[----:B0-----:R-:W-:Y:S02]  /*0180*/  IMAD.MOV.U32 R4, RZ, RZ, RZ ;  /* 0x000000ffff047224 */ /* 0x001fe400078e00ff */
[----:B--2---:R-:W-:-:S04]  /*0190*/  IMAD R9, R9, R5, RZ ;  /* 0x0000000509097224 */ /* 0x004fc800078e02ff */
[----:B------:R-:W-:-:S06]  /*01a0*/  IMAD.HI.U32 R8, R5, R9, R4 ;  /* 0x0000000905087227 */ /* 0x000fcc00078e0004 */
[----:B------:R-:W-:-:S05]  /*01b0*/  IMAD.HI.U32 R5, R8, R7, RZ ;  /* 0x0000000708057227 */ /* 0x000fca00078e00ff */
[----:B------:R-:W-:-:S05]  /*01c0*/  IADD3 R2, PT, PT, -R5, RZ, RZ ;  /* 0x000000ff05027210 */ /* 0x000fca0007ffe1ff */
[----:B------:R-:W-:-:S05]  /*01d0*/  IMAD R7, R0, R2, R7 ;  /* 0x0000000200077224 */ /* 0x000fca00078e0207 */
[----:B------:R-:W-:-:S13]  /*01e0*/  ISETP.GE.U32.AND P0, PT, R7, R0, PT ;  /* 0x000000000700720c */ /* 0x000fda0003f06070 */
[----:B------:R-:W-:Y:S01]  /*01f0*/  @P0 IMAD.IADD R7, R7, 0x1, -R0 ;  /* 0x0000000107070824 */ /* 0x000fe200078e0a00 */
[----:B------:R-:W-:-:S04]  /*0200*/  @P0 IADD3 R5, PT, PT, R5, 0x1, RZ ;  /* 0x0000000105050810 */ /* 0x000fc80007ffe0ff */
[----:B------:R-:W-:-:S13]  /*0210*/  ISETP.GE.U32.AND P1, PT, R7, R0, PT ;  /* 0x000000000700720c */ /* 0x000fda0003f26070 */
[----:B------:R-:W-:Y:S01]  /*0220*/  @P1 VIADD R5, R5, 0x1 ;  /* 0x0000000105051836 */ /* 0x000fe20000000000 */
[----:B------:R-:W-:-:S04]  /*0230*/  @!P2 LOP3.LUT R5, RZ, R0, RZ, 0x33, !PT ;  /* 0x00000000ff05a212 */ /* 0x000fc800078e33ff */
[----:B------:R-:W-:-:S04]  /*0240*/  IADD3 R2, PT, PT, R6, R5, RZ ;  /* 0x0000000506027210 */ /* 0x000fc80007ffe0ff */
[C---:B------:R-:W-:Y:S02]  /*0250*/  LOP3.LUT R4, R2.reuse, 0x3, RZ, 0xc0, !PT ;  /* 0x0000000302047812 */ /* 0x040fe400078ec0ff */
[----:B------:R-:W-:Y:S02]  /*0260*/  ISETP.GE.U32.AND P1, PT, R2, 0x3, PT ;  /* 0x000000030200780c */ /* 0x000fe40003f26070 */
[----:B------:R-:W-:-:S13]  /*0270*/  ISETP.NE.AND P0, PT, R4, 0x3, PT ;  /* 0x000000030400780c */ /* 0x000fda0003f05270 */
[----:B-1----:R-:W-:Y:S05]  /*0280*/  @!P0 BRA `(.L_x_10) ;  /* 0x0000000000548947 */ /* 0x002fea0003800000 */
[----:B------:R-:W0:Y:S01]  /*0290*/  LDC.64 R4, c[0x0][0x390] ;  /* 0x0000e400ff047b82 */ /* 0x000e220000000a00 */
[----:B------:R-:W-:-:S05]  /*02a0*/  VIADD R2, R2, 0x1 ;  /* 0x0000000102027836 */ /* 0x000fca0000000000 */
[----:B------:R-:W-:Y:S02]  /*02b0*/  LOP3.LUT R2, R2, 0x3, RZ, 0xc0, !PT ;  /* 0x0000000302027812 */ /* 0x000fe400078ec0ff */
[----:B------:R-:W1:Y:S02]  /*02c0*/  LDC.64 R6, c[0x0][0x380] ;  /* 0x0000e000ff067b82 */ /* 0x000e640000000a00 */
[----:B------:R-:W-:-:S06]  /*02d0*/  IADD3 R2, PT, PT, -R2, RZ, RZ ;  /* 0x000000ff02027210 */ /* 0x000fcc0007ffe1ff */
[----:B------:R-:W2:Y:S02]  /*02e0*/  LDC.64 R8, c[0x0][0x388] ;  /* 0x0000e200ff087b82 */ /* 0x000ea40000000a00 */
.L_x_11:
[----:B------:R-:W-:Y:S01]  /*02f0*/  R2UR UR4, R16 ;  /* 0x00000000100472ca */ /* 0x000fe200000e0000 */
[----:B--23--:R-:W-:Y:S01]  /*0300*/  IMAD.WIDE R14, R3, 0x4, R8 ;  /* 0x00000004030e7825 */ /* 0x00cfe200078e0208 */
[----:B------:R-:W-:-:S13]  /*0310*/  R2UR UR5, R17 ;  /* 0x00000000110572ca */ /* 0x000fda00000e0000 */
[----:B------:R-:W2:Y:S01]  /*0320*/  LDG.E R19, desc[UR4][R14.64] ;  /* 0x000000040e137981 */ /* 0x000ea2000c1e1900 */
[----:B------:R-:W-:Y:S01]  /*0330*/  R2UR UR8, R16 ;  /* 0x00000000100872ca */ /* 0x000fe200000e0000 */
[----:B-1----:R-:W-:Y:S01]  /*0340*/  IMAD.WIDE R12, R3, 0x4, R6 ;  /* 0x00000004030c7825 */ /* 0x002fe200078e0206 */
[----:B------:R-:W-:-:S03]  /*0350*/  R2UR UR9, R17 ;  /* 0x00000000110972ca */ /* 0x000fc600000e0000 */
[----:B0-----:R-:W-:-:S04]  /*0360*/  IMAD.WIDE R10, R3, 0x4, R4 ;  /* 0x00000004030a7825 */ /* 0x001fc800078e0204 */
[----:B------:R-:W-:Y:S01]  /*0370*/  VIADD R2, R2, 0x1 ;  /* 0x0000000102027836 */ /* 0x000fe20000000000 */
[----:B--2---:R3:W-:Y:S05]  /*0380*/  STG.E desc[UR4][R12.64], R19 ;  /* 0x000000130c007986 */ /* 0x0047ea000c101904 */
[----:B------:R-:W2:Y:S01]  /*0390*/  LDG.E R11, desc[UR8][R10.64] ;  /* 0x000000080a0b7981 */ /* 0x000ea2000c1e1900 */
[----:B------:R-:W-:Y:S02]  /*03a0*/  ISETP.NE.AND P0, PT, R2, RZ, PT ;  /* 0x000000ff0200720c */ /* 0x000fe40003f05270 */
[----:B------:R-:W-:Y:S01]  /*03b0*/  IADD3 R3, PT, PT, R0, R3, RZ ;  /* 0x0000000300037210 */ /* 0x000fe20007ffe0ff */
[----:B--2---:R3:W-:Y:S10]  /*03c0*/  STG.E desc[UR4][R14.64], R11 ;  /* 0x0000000b0e007986 */ /* 0x0047f4000c101904 */
[----:B------:R-:W-:Y:S05]  /*03d0*/  @P0 BRA `(.L_x_11) ;  /* 0xfffffffc00c40947 */ /* 0x000fea000383ffff */
.L_x_10:
[----:B------:R-:W-:Y:S05]  /*03e0*/  BSYNC.RECONVERGENT B1 ;  /* 0x0000000000017941 */ /* 0x000fea0003800200 */
.L_x_9:
[----:B------:R-:W-:Y:S05]  /*03f0*/  @!P1 BRA `(.L_x_8) ;  /* 0x0000000000989947 */ /* 0x000fea0003800000 */
.L_x_12:
[----:B-1----:R-:W3:Y:S01]  /*0400*/  LDC.64 R4, c[0x0][0x388] ;  /* 0x0000e200ff047b82 */ /* 0x002ee20000000a00 */
[----:B------:R-:W-:Y:S02]  /*0410*/  R2UR UR4, R16 ;  /* 0x00000000100472ca */ /* 0x000fe400000e0000 */
[----:B------:R-:W-:-:S05]  /*0420*/  R2UR UR5, R17 ;  /* 0x00000000110572ca */ /* 0x000fca00000e0000 */
[----:B------:R-:W0:Y:S01]  /*0430*/  LDC.64 R6, c[0x0][0x390] ;  /* 0x0000e400ff067b82 */ /* 0x000e220000000a00 */
[----:B---3--:R-:W-:-:S07]  /*0440*/  IMAD.WIDE R12, R3, 0x4, R4 ;  /* 0x00000004030c7825 */ /* 0x008fce00078e0204 */
[----:B------:R-:W1:Y:S01]  /*0450*/  LDC.64 R4, c[0x0][0x380] ;  /* 0x0000e000ff047b82 */ /* 0x000e620000000a00 */
[----:B------:R-:W2:Y:S01]  /*0460*/  LDG.E R19, desc[UR4][R12.64] ;  /* 0x000000040c137981 */ /* 0x000ea2000c1e1900 */
[----:B------:R-:W-:Y:S02]  /*0470*/  R2UR UR8, R16 ;  /* 0x00000000100872ca */ /* 0x000fe400000e0000 */
[----:B------:R-:W-:Y:S01]  /*0480*/  R2UR UR9, R17 ;  /* 0x00000000110972ca */ /* 0x000fe200000e0000 */
[----:B0-----:R-:W-:-:S04]  /*0490*/  IMAD.WIDE R14, R3, 0x4, R6 ;  /* 0x00000004030e7825 */ /* 0x001fc800078e0206 */
[----:B-1----:R-:W-:-:S05]  /*04a0*/  IMAD.WIDE R10, R3, 0x4, R4 ;  /* 0x00000004030a7825 */ /* 0x002fca00078e0204 */
[----:B--2---:R0:W-:Y:S04]  /*04b0*/  STG.E desc[UR4][R10.64], R19 ;  /* 0x000000130a007986 */ /* 0x0041e8000c101904 */
[----:B------:R-:W2:Y:S01]  /*04c0*/  LDG.E R21, desc[UR8][R14.64] ;  /* 0x000000080e157981 */ /* 0x000ea2000c1e1900 */
[----:B------:R-:W-:-:S03]  /*04d0*/  IMAD.WIDE R4, R0, 0x4, R12 ;  /* 0x0000000400047825 */ /* 0x000fc600078e020c */
[----:B--2---:R1:W-:Y:S04]  /*04e0*/  STG.E desc[UR4][R12.64], R21 ;  /* 0x000000150c007986 */ /* 0x0043e8000c101904 */
[----:B------:R-:W2:Y:S01]  /*04f0*/  LDG.E R23, desc[UR8][R4.64] ;  /* 0x0000000804177981 */ /* 0x000ea2000c1e1900 */
[----:B------:R-:W-:-:S04]  /*0500*/  IMAD.WIDE R6, R0, 0x4, R10 ;  /* 0x0000000400067825 */ /* 0x000fc800078e020a */
[C---:B------:R-:W-:Y:S01]  /*0510*/  IMAD.WIDE R8, R0.reuse, 0x4, R14 ;  /* 0x0000000400087825 */ /* 0x040fe200078e020e */
[----:B--2---:R2:W-:Y:S04]  /*0520*/  STG.E desc[UR4][R6.64], R23 ;  /* 0x0000001706007986 */ /* 0x0045e8000c101904 */
[----:B0-----:R-:W3:Y:S01]  /*0530*/  LDG.E R19, desc[UR8][R8.64] ;  /* 0x0000000808137981 */ /* 0x001ee2000c1e1900 */
[----:B------:R-:W-:-:S03]  /*0540*/  IMAD.WIDE R10, R0, 0x4, R4 ;  /* 0x00000004000a7825 */ /* 0x000fc600078e0204 */
[----:B---3--:R0:W-:Y:S04]  /*0550*/  STG.E desc[UR4][R4.64], R19 ;  /* 0x0000001304007986 */ /* 0x0081e8000c101904 */
[----:B-1----:R-:W3:Y:S01]  /*0560*/  LDG.E R21, desc[UR8][R10.64] ;  /* 0x000000080a157981 */ /* 0x002ee2000c1e1900 */
[----:B------:R-:W-:-:S04]  /*0570*/  IMAD.WIDE R12, R0, 0x4, R6 ;  /* 0x00000004000c7825 */ /* 0x000fc800078e0206 */
[C---:B------:R-:W-:Y:S01]  /*0580*/  IMAD.WIDE R14, R0.reuse, 0x4, R8 ;  /* 0x00000004000e7825 */ /* 0x040fe200078e0208 */
[----:B---3--:R1:W-:Y:S04]  /*0590*/  STG.E desc[UR4][R12.64], R21 ;  /* 0x000000150c007986 */ /* 0x0083e8000c101904 */
[----:B--2---:R-:W2:Y:S01]  /*05a0*/  LDG.E R23, desc[UR8][R14.64] ;  /* 0x000000080e177981 */ /* 0x004ea2000c1e1900 */
[----:B------:R-:W-:-:S03]  /*05b0*/  IMAD.WIDE R6, R0, 0x4, R10 ;  /* 0x0000000400067825 */ /* 0x000fc600078e020a */
[----:B--2---:R1:W-:Y:S04]  /*05c0*/  STG.E desc[UR4][R10.64], R23 ;  /* 0x000000170a007986 */ /* 0x0043e8000c101904 */
[----:B0-----:R-:W2:Y:S01]  /*05d0*/  LDG.E R19, desc[UR8][R6.64] ;  /* 0x0000000806137981 */ /* 0x001ea2000c1e1900 */
[----:B------:R-:W-:-:S04]  /*05e0*/  IMAD.WIDE R4, R0, 0x4, R12 ;  /* 0x0000000400047825 */ /* 0x000fc800078e020c */
[----:B------:R-:W-:-:S04]  /*05f0*/  IMAD.WIDE R8, R0, 0x4, R14 ;  /* 0x0000000400087825 */ /* 0x000fc800078e020e */
[----:B------:R-:W-:Y:S01]  /*0600*/  IMAD R3, R0, 0x4, R3 ;  /* 0x0000000400037824 */ /* 0x000fe200078e0203 */
[----:B--2---:R1:W-:Y:S04]  /*0610*/  STG.E desc[UR4][R4.64], R19 ;  /* 0x0000001304007986 */ /* 0x0043e8000c101904 */
[----:B------:R-:W2:Y:S01]  /*0620*/  LDG.E R9, desc[UR8][R8.64] ;  /* 0x0000000808097981 */ /* 0x000ea2000c1e1900 */
[----:B------:R-:W-:-:S03]  /*0630*/  ISETP.GE.AND P0, PT, R3, UR6, PT ;  /* 0x0000000603007c0c */ /* 0x000fc6000bf06270 */
[----:B--2---:R1:W-:Y:S10]  /*0640*/  STG.E desc[UR4][R6.64], R9 ;  /* 0x0000000906007986 */ /* 0x0043f4000c101904 */
[----:B------:R-:W-:Y:S05]  /*0650*/  @!P0 BRA `(.L_x_12) ;  /* 0xfffffffc00688947 */ /* 0x000fea000383ffff */
.L_x_8:
[----:B------:R-:W-:Y:S05]  /*0660*/  BSYNC.RECONVERGENT B0 ;  /* 0x0000000000007941 */ /* 0x000fea0003800200 */
.L_x_7:
[----:B------:R-:W-:Y:S06]  /*0670*/  BAR.SYNC.DEFER_BLOCKING 0x0 ;  /* 0x0000000000007b1d */ /* 0x000fec0000010000 */
[----:B------:R-:W-:Y:S05]  /*0680*/  EXIT ;  /* 0x000000000000794d */ /* 0x000fea0003800000 */
.L_x_13:
        /* <DEDUP_REMOVED lines=15> */
.L_x_22:


//--------------------- .text._Z16gpu_init_old_valPfS_S_i --------------------------
	.section	.text._Z16gpu_init_old_valPfS_S_i,"ax",@progbits
	.align	128
        .global         _Z16gpu_init_old_valPfS_S_i
        .type           _Z16gpu_init_old_valPfS_S_i,@function
        .size           _Z16gpu_init_old_valPfS_S_i,(.L_x_23 - _Z16gpu_init_old_valPfS_S_i)
        .other          _Z16gpu_init_old_valPfS_S_i,@"STO_CUDA_ENTRY STV_DEFAULT"
_Z16gpu_init_old_valPfS_S_i:
.text._Z16gpu_init_old_valPfS_S_i:
        /* <DEDUP_REMOVED lines=27> */
[----:B------:R-:W-:-:S04]  /*01b0*/  IMAD.HI.U32 R9, R8, R5, RZ ;  /* 0x0000000508097227 */ /* 0x000fc800078e00ff */
[----:B------:R-:W-:-:S04]  /*01c0*/  IMAD.MOV R2, RZ, RZ, -R9 ;  /* 0x000000ffff027224 */ /* 0x000fc800078e0a09 */
[----:B------:R-:W-:Y:S02]  /*01d0*/  IMAD R5, R0, R2, R5 ;  /* 0x0000000200057224 */ /* 0x000fe400078e0205 */
[----:B------:R-:W0:Y:S03]  /*01e0*/  LDC.64 R2, c[0x0][0x388] ;  /* 0x0000e200ff027b82 */ /* 0x000e260000000a00 */
[----:B------:R-:W-:-:S13]  /*01f0*/  ISETP.GE.U32.AND P0, PT, R5, R0, PT ;  /* 0x000000000500720c */ /* 0x000fda0003f06070 */
[----:B------:R-:W-:Y:S01]  /*0200*/  @P0 IADD3 R5, PT, PT, -R0, R5, RZ ;  /* 0x0000000500050210 */ /* 0x000fe20007ffe1ff */
[----:B------:R-:W-:-:S03]  /*0210*/  @P0 VIADD R9, R9, 0x1 ;  /* 0x0000000109090836 */ /* 0x000fc60000000000 */
[----:B------:R-:W-:Y:S02]  /*0220*/  ISETP.GE.U32.AND P1, PT, R5, R0, PT ;  /* 0x000000000500720c */ /* 0x000fe40003f26070 */
[----:B------:R-:W2:Y:S11]  /*0230*/  LDC.64 R4, c[0x0][0x380] ;  /* 0x0000e000ff047b82 */ /* 0x000eb60000000a00 */
[----:B------:R-:W-:-:S02]  /*0240*/  @P1 IADD3 R9, PT, PT, R9, 0x1, RZ ;  /* 0x0000000109091810 */ /* 0x000fc40007ffe0ff */
[----:B------:R-:W-:-:S05]  /*0250*/  @!P2 LOP3.LUT R9, RZ, R0, RZ, 0x33, !PT ;  /* 0x00000000ff09a212 */ /* 0x000fca00078e33ff */
[----:B------:R-:W-:-:S05]  /*0260*/  IMAD.IADD R6, R6, 0x1, R9 ;  /* 0x0000000106067824 */ /* 0x000fca00078e0209 */
[C---:B------:R-:W-:Y:S02]  /*0270*/  LOP3.LUT R8, R6.reuse, 0x3, RZ, 0xc0, !PT ;  /* 0x0000000306087812 */ /* 0x040fe400078ec0ff */
[----:B------:R-:W-:Y:S02]  /*0280*/  ISETP.GE.U32.AND P1, PT, R6, 0x3, PT ;  /* 0x000000030600780c */ /* 0x000fe40003f26070 */
[----:B------:R-:W-:-:S13]  /*0290*/  ISETP.NE.AND P0, PT, R8, 0x3, PT ;  /* 0x000000030800780c */ /* 0x000fda0003f05270 */
[----:B01----:R-:W-:Y:S05]  /*02a0*/  @!P0 BRA `(.L_x_17) ;  /* 0x00000000003c8947 */ /* 0x003fea0003800000 */
[----:B------:R-:W0:Y:S01]  /*02b0*/  LDC.64 R12, c[0x0][0x380] ;  /* 0x0000e000ff0c7b82 */ /* 0x000e220000000a00 */
[----:B------:R-:W-:-:S04]  /*02c0*/  IADD3 R6, PT, PT, R6, 0x1, RZ ;  /* 0x0000000106067810 */ /* 0x000fc80007ffe0ff */
[----:B------:R-:W-:-:S03]  /*02d0*/  LOP3.LUT R6, R6, 0x3, RZ, 0xc0, !PT ;  /* 0x0000000306067812 */ /* 0x000fc600078ec0ff */
[----:B------:R-:W1:Y:S02]  /*02e0*/  LDC.64 R14, c[0x0][0x388] ;  /* 0x0000e200ff0e7b82 */ /* 0x000e640000000a00 */
[----:B------:R-:W-:-:S07]  /*02f0*/  IMAD.MOV R6, RZ, RZ, -R6 ;  /* 0x000000ffff067224 */ /* 0x000fce00078e0a06 */
.L_x_18:
[----:B------:R-:W-:Y:S01]  /*0300*/  R2UR UR4, R18 ;  /* 0x00000000120472ca */ /* 0x000fe200000e0000 */
[----:B-1-3--:R-:W-:Y:S01]  /*0310*/  IMAD.WIDE R10, R7, 0x4, R14 ;  /* 0x00000004070a7825 */ /* 0x00afe200078e020e */
[----:B------:R-:W-:-:S13]  /*0320*/  R2UR UR5, R19 ;  /* 0x00000000130572ca */ /* 0x000fda00000e0000 */
[----:B------:R-:W3:Y:S01]  /*0330*/  LDG.E R11, desc[UR4][R10.64] ;  /* 0x000000040a0b7981 */ /* 0x000ee2000c1e1900 */
[----:B------:R-:W-:Y:S01]  /*0340*/  IADD3 R6, PT, PT, R6, 0x1, RZ ;  /* 0x0000000106067810 */ /* 0x000fe20007ffe0ff */
[----:B0-----:R-:W-:-:S03]  /*0350*/  IMAD.WIDE R8, R7, 0x4, R12 ;  /* 0x0000000407087825 */ /* 0x001fc600078e020c */
[----:B------:R-:W-:Y:S01]  /*0360*/  ISETP.NE.AND P0, PT, R6, RZ, PT ;  /* 0x000000ff0600720c */ /* 0x000fe20003f05270 */
[----:B------:R-:W-:Y:S01]  /*0370*/  IMAD.IADD R7, R0, 0x1, R7 ;  /* 0x0000000100077824 */ /* 0x000fe200078e0207 */
[----:B---3--:R3:W-:Y:S11]  /*0380*/  STG.E desc[UR4][R8.64], R11 ;  /* 0x0000000b08007986 */ /* 0x0087f6000c101904 */
[----:B------:R-:W-:Y:S05]  /*0390*/  @P0 BRA `(.L_x_18) ;  /* 0xfffffffc00d80947 */ /* 0x000fea000383ffff */
.L_x_17:
[----:B------:R-:W-:Y:S05]  /*03a0*/  BSYNC.RECONVERGENT B1 ;  /* 0x0000000000017941 */ /* 0x000fea0003800200 */
.L_x_16:
[----:B------:R-:W-:Y:S05]  /*03b0*/  @!P1 BRA `(.L_x_15) ;  /* 0x00000000005c9947 */ /* 0x000fea0003800000 */
.L_x_19:
[----:B------:R-:W-:Y:S01]  /*03c0*/  R2UR UR4, R18 ;  /* 0x00000000120472ca */ /* 0x000fe200000e0000 */
[----:B-1----:R-:W-:Y:S01]  /*03d0*/  IMAD.WIDE R14, R7, 0x4, R2 ;  /* 0x00000004070e7825 */ /* 0x002fe200078e0202 */
[----:B------:R-:W-:-:S13]  /*03e0*/  R2UR UR5, R19 ;  /* 0x00000000130572ca */ /* 0x000fda00000e0000 */
[----:B------:R-:W4:Y:S01]  /*03f0*/  LDG.E R21, desc[UR4][R14.64] ;  /* 0x000000040e157981 */ /* 0x000f22000c1e1900 */
[----:B------:R-:W-:Y:S01]  /*0400*/  R2UR UR8, R18 ;  /* 0x00000000120872ca */ /* 0x000fe200000e0000 */
[----:B--2---:R-:W-:Y:S01]  /*0410*/  IMAD.WIDE R16, R7, 0x4, R4 ;  /* 0x0000000407107825 */ /* 0x004fe200078e0204 */
[----:B------:R-:W-:-:S03]  /*0420*/  R2UR UR9, R19 ;  /* 0x00000000130972ca */ /* 0x000fc600000e0000 */
[C---:B---3--:R-:W-:Y:S01]  /*0430*/  IMAD.WIDE R8, R0.reuse, 0x4, R14 ;  /* 0x0000000400087825 */ /* 0x048fe200078e020e */
[----:B----4-:R0:W-:Y:S09]  /*0440*/  STG.E desc[UR4][R16.64], R21 ;  /* 0x0000001510007986 */ /* 0x0101f2000c101904 */
[----:B------:R-:W2:Y:S01]  /*0450*/  LDG.E R23, desc[UR8][R8.64] ;  /* 0x0000000808177981 */ /* 0x000ea2000c1e1900 */
[----:B------:R-:W-:-:S04]  /*0460*/  IMAD.WIDE R10, R0, 0x4, R16 ;  /* 0x00000004000a7825 */ /* 0x000fc800078e0210 */
[C---:B------:R-:W-:Y:S01]  /*0470*/  IMAD.WIDE R12, R0.reuse, 0x4, R8 ;  /* 0x00000004000c7825 */ /* 0x040fe200078e0208 */
[----:B--2---:R1:W-:Y:S04]  /*0480*/  STG.E desc[UR4][R10.64], R23 ;  /* 0x000000170a007986 */ /* 0x0043e8000c101904 */
[----:B------:R-:W2:Y:S01]  /*0490*/  LDG.E R25, desc[UR8][R12.64] ;  /* 0x000000080c197981 */ /* 0x000ea2000c1e1900 */
[----:B------:R-:W-:-:S04]  /*04a0*/  IMAD.WIDE R14, R0, 0x4, R10 ;  /* 0x00000004000e7825 */ /* 0x000fc800078e020a */
[C---:B0-----:R-:W-:Y:S01]  /*04b0*/  IMAD.WIDE R16, R0.reuse, 0x4, R12 ;  /* 0x0000000400107825 */ /* 0x041fe200078e020c */
[----:B------:R-:W-:-:S04]  /*04c0*/  LEA R7, R0, R7, 0x2 ;  /* 0x0000000700077211 */ /* 0x000fc800078e10ff */
[----:B------:R-:W-:Y:S01]  /*04d0*/  ISETP.GE.AND P0, PT, R7, UR6, PT ;  /* 0x0000000607007c0c */ /* 0x000fe2000bf06270 */
[----:B--2---:R1:W-:Y:S04]  /*04e0*/  STG.E desc[UR4][R14.64], R25 ;  /* 0x000000190e007986 */ /* 0x0043e8000c101904 */
[----:B------:R-:W2:Y:S01]  /*04f0*/  LDG.E R17, desc[UR8][R16.64] ;  /* 0x0000000810117981 */ /* 0x000ea2000c1e1900 */
[----:B------:R-:W-:-:S05]  /*0500*/  IMAD.WIDE R8, R0, 0x4, R14 ;  /* 0x0000000400087825 */ /* 0x000fca00078e020e */
[----:B--2---:R1:W-:Y:S02]  /*0510*/  STG.E desc[UR4][R8.64], R17 ;  /* 0x0000001108007986 */ /* 0x0043e4000c101904 */
[----:B------:R-:W-:Y:S05]  /*0520*/  @!P0 BRA `(.L_x_19) ;  /* 0xfffffffc00a48947 */ /* 0x000fea000383ffff */
.L_x_15:
[----:B------:R-:W-:Y:S05]  /*0530*/  BSYNC.RECONVERGENT B0 ;  /* 0x0000000000007941 */ /* 0x000fea0003800200 */
.L_x_14:
[----:B------:R-:W-:Y:S06]  /*0540*/  BAR.SYNC.DEFER_BLOCKING 0x0 ;  /* 0x0000000000007b1d */ /* 0x000fec0000010000 */
[----:B------:R-:W-:Y:S05]  /*0550*/  EXIT ;  /* 0x000000000000794d */ /* 0x000fea0003800000 */
.L_x_20:
        /* <DEDUP_REMOVED lines=10> */
.L_x_23:


//--------------------- .nv.shared.reserved.0     --------------------------
	.section	.nv.shared.reserved.0,"aw",@nobits
	.weak		__nv_reservedSMEM_offset_0_alias
	.size		__nv_reservedSMEM_offset_0_alias, 0, 64
	.other		__nv_reservedSMEM_offset_0_alias,@"STO_CUDA_RESERVED_SHARED STV_DEFAULT"
__nv_reservedSMEM_offset_0_alias:
	.zero		0
	.zero		64


//--------------------- .nv.constant0._Z16gpu_update_pointPfS_S_i --------------------------
	.section	.nv.constant0._Z16gpu_update_pointPfS_S_i,"a",@progbits
	.sectionflags	@""
	.align	4
.nv.constant0._Z16gpu_update_pointPfS_S_i:
	.zero		924


//--------------------- .nv.constant0._Z10gpu_updatePfS_S_i --------------------------
	.section	.nv.constant0._Z10gpu_updatePfS_S_i,"a",@progbits
	.sectionflags	@""
	.align	4
.nv.constant0._Z10gpu_updatePfS_S_i:
	.zero		924


//--------------------- .nv.constant0._Z16gpu_init_old_valPfS_S_i --------------------------
	.section	.nv.constant0._Z16gpu_init_old_valPfS_S_i,"a",@progbits
	.sectionflags	@""
	.align	4
.nv.constant0._Z16gpu_init_old_valPfS_S_i:
	.zero		924


//--------------------- SYMBOLS --------------------------

	.type		.nv.reservedSmem.offset0,@object
	.size		.nv.reservedSmem.offset0,0x4
